//
// Generated by NVIDIA NVVM Compiler
//
// Compiler Build ID: CL-36424714
// Cuda compilation tools, release 13.0, V13.0.88
// Based on NVVM 20.0.0
//

.version 9.0
.target sm_100
.address_size 64

	// .globl	_Z22sgemm_128x128x8_kernelPKfS0_Pfjjjjj
// _ZZ22sgemm_128x128x8_kernelPKfS0_PfjjjjjE4smem has been demoted

.visible .entry _Z22sgemm_128x128x8_kernelPKfS0_Pfjjjjj(
	.param .u64 .ptr .align 1 _Z22sgemm_128x128x8_kernelPKfS0_Pfjjjjj_param_0,
	.param .u64 .ptr .align 1 _Z22sgemm_128x128x8_kernelPKfS0_Pfjjjjj_param_1,
	.param .u64 .ptr .align 1 _Z22sgemm_128x128x8_kernelPKfS0_Pfjjjjj_param_2,
	.param .u32 _Z22sgemm_128x128x8_kernelPKfS0_Pfjjjjj_param_3,
	.param .u32 _Z22sgemm_128x128x8_kernelPKfS0_Pfjjjjj_param_4,
	.param .u32 _Z22sgemm_128x128x8_kernelPKfS0_Pfjjjjj_param_5,
	.param .u32 _Z22sgemm_128x128x8_kernelPKfS0_Pfjjjjj_param_6,
	.param .u32 _Z22sgemm_128x128x8_kernelPKfS0_Pfjjjjj_param_7
)
.maxntid 256
.minnctapersm 2
{
	.reg .pred 	%p<128>;
	.reg .b32 	%r<425>;
	.reg .b32 	%f<1923>;
	.reg .b64 	%rd<262>;
	// demoted variable
	.shared .align 1 .b8 _ZZ22sgemm_128x128x8_kernelPKfS0_PfjjjjjE4smem[24576];
	ld.param.u64 	%rd24, [_Z22sgemm_128x128x8_kernelPKfS0_Pfjjjjj_param_0];
	ld.param.u64 	%rd10, [_Z22sgemm_128x128x8_kernelPKfS0_Pfjjjjj_param_1];
	ld.param.u32 	%r30, [_Z22sgemm_128x128x8_kernelPKfS0_Pfjjjjj_param_3];
	ld.param.u32 	%r31, [_Z22sgemm_128x128x8_kernelPKfS0_Pfjjjjj_param_4];
	ld.param.u32 	%r55, [_Z22sgemm_128x128x8_kernelPKfS0_Pfjjjjj_param_5];
	ld.param.u32 	%r32, [_Z22sgemm_128x128x8_kernelPKfS0_Pfjjjjj_param_6];
	mov.u32 	%r56, %tid.x;
	and.b32  	%r1, %r56, 31;
	shr.u32 	%r2, %r56, 5;
	shr.u32 	%r58, %r56, 1;
	and.b32  	%r3, %r58, 7;
	shr.u32 	%r59, %r56, 3;
	and.b32  	%r60, %r59, 2;
	and.b32  	%r61, %r56, 1;
	or.b32  	%r4, %r60, %r61;
	mov.u32 	%r62, %ctaid.y;
	shl.b32 	%r63, %r62, 7;
	and.b32  	%r64, %r58, 124;
	or.b32  	%r65, %r64, %r63;
	mul.lo.s32 	%r66, %r55, %r65;
	cvt.u64.u32 	%rd25, %r66;
	and.b32  	%r67, %r56, 7;
	cvt.u64.u32 	%rd26, %r67;
	add.s64 	%rd27, %rd25, %rd26;
	shl.b64 	%rd28, %rd27, 2;
	add.s64 	%rd16, %rd24, %rd28;
	mul.lo.s32 	%r68, %r31, %r2;
	cvt.u64.u32 	%rd29, %r68;
	mov.u32 	%r69, %ctaid.x;
	shl.b32 	%r70, %r69, 7;
	or.b32  	%r5, %r1, %r70;
	cvt.u64.u32 	%rd30, %r5;
	add.s64 	%rd1, %rd30, %rd29;
	shl.b64 	%rd31, %rd1, 2;
	add.s64 	%rd20, %rd10, %rd31;
	mad.lo.s32 	%r71, %r67, 132, %r64;
	mul.wide.u32 	%rd32, %r71, 4;
	mov.u32 	%r72, _ZZ22sgemm_128x128x8_kernelPKfS0_PfjjjjjE4smem;
	cvt.u64.u32 	%rd33, %r72;
	cvta.shared.u64 	%rd34, %rd33;
	add.s64 	%rd12, %rd34, %rd32;
	// begin inline asm
	{.reg .u64 u64addr;
 cvta.to.shared.u64 u64addr, %rd12;
 cvt.u32.u64 %r420, u64addr;}

	// end inline asm
	shl.b32 	%r73, %r56, 2;
	and.b32  	%r74, %r73, 896;
	or.b32  	%r75, %r74, %r1;
	mul.wide.u32 	%rd35, %r75, 4;
	add.s64 	%rd36, %rd34, 16384;
	add.s64 	%rd13, %rd36, %rd35;
	// begin inline asm
	{.reg .u64 u64addr;
 cvta.to.shared.u64 u64addr, %rd13;
 cvt.u32.u64 %r419, u64addr;}

	// end inline asm
	and.b32  	%r8, %r58, 96;
	shl.b32 	%r76, %r4, 2;
	or.b32  	%r77, %r76, %r8;
	mul.wide.u32 	%rd37, %r77, 4;
	add.s64 	%rd14, %rd34, %rd37;
	// begin inline asm
	{.reg .u64 u64addr;
 cvta.to.shared.u64 u64addr, %rd14;
 cvt.u32.u64 %r424, u64addr;}

	// end inline asm
	shl.b32 	%r78, %r56, 1;
	and.b32  	%r79, %r78, 92;
	mul.wide.u32 	%rd38, %r79, 4;
	add.s64 	%rd15, %rd36, %rd38;
	// begin inline asm
	{.reg .u64 u64addr;
 cvta.to.shared.u64 u64addr, %rd15;
 cvt.u32.u64 %r423, u64addr;}

	// end inline asm
	setp.lt.u32 	%p1, %r65, %r30;
	or.b32  	%r80, %r65, 1;
	setp.lt.u32 	%p2, %r80, %r30;
	or.b32  	%r81, %r65, 2;
	setp.lt.u32 	%p3, %r81, %r30;
	or.b32  	%r82, %r65, 3;
	setp.lt.u32 	%p4, %r82, %r30;
	setp.lt.u32 	%p5, %r5, %r31;
	or.b32  	%r83, %r5, 32;
	setp.lt.u32 	%p6, %r83, %r31;
	or.b32  	%r84, %r5, 64;
	setp.lt.u32 	%p7, %r84, %r31;
	or.b32  	%r85, %r5, 96;
	setp.lt.u32 	%p8, %r85, %r31;
	add.s32 	%r86, %r55, 7;
	shr.u32 	%r418, %r86, 3;
	add.s32 	%r87, %r418, -1;
	shl.b32 	%r88, %r87, 3;
	sub.s32 	%r89, %r55, %r88;
	setp.lt.u32 	%p9, %r67, %r89;
	and.pred  	%p10, %p1, %p9;
	selp.u32 	%r38, 1, 0, %p10;
	// begin inline asm
	{.reg .pred p;
 setp.ne.b32 p, %r38, 0;
 @!p mov.b32 %f321, 0;
 @p ld.global.nc.f32 %f321, [%rd16];}

	// end inline asm
	and.pred  	%p11, %p2, %p9;
	selp.u32 	%r39, 1, 0, %p11;
	cvt.u64.u32 	%rd39, %r32;
	add.s64 	%rd17, %rd16, %rd39;
	// begin inline asm
	{.reg .pred p;
 setp.ne.b32 p, %r39, 0;
 @!p mov.b32 %f322, 0;
 @p ld.global.nc.f32 %f322, [%rd17];}

	// end inline asm
	and.pred  	%p12, %p3, %p9;
	selp.u32 	%r40, 1, 0, %p12;
	shl.b32 	%r12, %r32, 1;
	cvt.u64.u32 	%rd40, %r12;
	add.s64 	%rd18, %rd16, %rd40;
	// begin inline asm
	{.reg .pred p;
 setp.ne.b32 p, %r40, 0;
 @!p mov.b32 %f323, 0;
 @p ld.global.nc.f32 %f323, [%rd18];}

	// end inline asm
	and.pred  	%p13, %p4, %p9;
	selp.u32 	%r41, 1, 0, %p13;
	mul.lo.s32 	%r13, %r32, 3;
	cvt.u64.u32 	%rd41, %r13;
	add.s64 	%rd19, %rd16, %rd41;
	// begin inline asm
	{.reg .pred p;
 setp.ne.b32 p, %r41, 0;
 @!p mov.b32 %f324, 0;
 @p ld.global.nc.f32 %f324, [%rd19];}

	// end inline asm
	// begin inline asm
	st.shared.v4.f32 [%r420], {%f321, %f322, %f323, %f324};

	// end inline asm
	setp.lt.u32 	%p14, %r2, %r89;
	and.pred  	%p15, %p5, %p14;
	selp.u32 	%r43, 1, 0, %p15;
	// begin inline asm
	{.reg .pred p;
 setp.ne.b32 p, %r43, 0;
 @!p mov.b32 %f329, 0;
 @p ld.global.nc.f32 %f329, [%rd20];}

	// end inline asm
	and.pred  	%p16, %p6, %p14;
	selp.u32 	%r44, 1, 0, %p16;
	add.s64 	%rd21, %rd20, 128;
	// begin inline asm
	{.reg .pred p;
 setp.ne.b32 p, %r44, 0;
 @!p mov.b32 %f330, 0;
 @p ld.global.nc.f32 %f330, [%rd21];}

	// end inline asm
	and.pred  	%p17, %p7, %p14;
	selp.u32 	%r45, 1, 0, %p17;
	add.s64 	%rd22, %rd20, 256;
	// begin inline asm
	{.reg .pred p;
 setp.ne.b32 p, %r45, 0;
 @!p mov.b32 %f331, 0;
 @p ld.global.nc.f32 %f331, [%rd22];}

	// end inline asm
	and.pred  	%p18, %p8, %p14;
	selp.u32 	%r46, 1, 0, %p18;
	add.s64 	%rd23, %rd20, 384;
	// begin inline asm
	{.reg .pred p;
 setp.ne.b32 p, %r46, 0;
 @!p mov.b32 %f332, 0;
 @p ld.global.nc.f32 %f332, [%rd23];}

	// end inline asm
	// begin inline asm
	st.shared.f32 [%r419], %f329;

	// end inline asm
	add.s32 	%r48, %r419, 128;
	// begin inline asm
	st.shared.f32 [%r48], %f330;

	// end inline asm
	add.s32 	%r49, %r419, 256;
	// begin inline asm
	st.shared.f32 [%r49], %f331;

	// end inline asm
	add.s32 	%r50, %r419, 384;
	// begin inline asm
	st.shared.f32 [%r50], %f332;

	// end inline asm
	bar.sync 	0;
	mul.wide.u32 	%rd42, %r89, 4;
	add.s64 	%rd261, %rd16, %rd42;
	mul.lo.s32 	%r91, %r89, %r31;
	cvt.u64.u32 	%rd3, %r91;
	// begin inline asm
	ld.shared.v4.f32 {%f1850, %f1849, %f1848, %f1847}, [%r424];

	// end inline asm
	add.s32 	%r52, %r424, 64;
	// begin inline asm
	ld.shared.v4.f32 {%f1846, %f1845, %f1844, %f1843}, [%r52];

	// end inline asm
	// begin inline asm
	ld.shared.v4.f32 {%f1858, %f1857, %f1856, %f1855}, [%r423];

	// end inline asm
	add.s32 	%r54, %r423, 128;
	// begin inline asm
	ld.shared.v4.f32 {%f1854, %f1853, %f1852, %f1851}, [%r54];

	// end inline asm
	setp.eq.s32 	%p19, %r87, 0;
	mov.f32 	%f1859, 0f00000000;
	mov.f32 	%f1860, %f1859;
	mov.f32 	%f1861, %f1859;
	mov.f32 	%f1862, %f1859;
	mov.f32 	%f1863, %f1859;
	mov.f32 	%f1864, %f1859;
	mov.f32 	%f1865, %f1859;
	mov.f32 	%f1866, %f1859;
	mov.f32 	%f1867, %f1859;
	mov.f32 	%f1868, %f1859;
	mov.f32 	%f1869, %f1859;
	mov.f32 	%f1870, %f1859;
	mov.f32 	%f1871, %f1859;
	mov.f32 	%f1872, %f1859;
	mov.f32 	%f1873, %f1859;
	mov.f32 	%f1874, %f1859;
	mov.f32 	%f1875, %f1859;
	mov.f32 	%f1876, %f1859;
	mov.f32 	%f1877, %f1859;
	mov.f32 	%f1878, %f1859;
	mov.f32 	%f1879, %f1859;
	mov.f32 	%f1880, %f1859;
	mov.f32 	%f1881, %f1859;
	mov.f32 	%f1882, %f1859;
	mov.f32 	%f1883, %f1859;
	mov.f32 	%f1884, %f1859;
	mov.f32 	%f1885, %f1859;
	mov.f32 	%f1886, %f1859;
	mov.f32 	%f1887, %f1859;
	mov.f32 	%f1888, %f1859;
	mov.f32 	%f1889, %f1859;
	mov.f32 	%f1890, %f1859;
	mov.f32 	%f1891, %f1859;
	mov.f32 	%f1892, %f1859;
	mov.f32 	%f1893, %f1859;
	mov.f32 	%f1894, %f1859;
	mov.f32 	%f1895, %f1859;
	mov.f32 	%f1896, %f1859;
	mov.f32 	%f1897, %f1859;
	mov.f32 	%f1898, %f1859;
	mov.f32 	%f1899, %f1859;
	mov.f32 	%f1900, %f1859;
	mov.f32 	%f1901, %f1859;
	mov.f32 	%f1902, %f1859;
	mov.f32 	%f1903, %f1859;
	mov.f32 	%f1904, %f1859;
	mov.f32 	%f1905, %f1859;
	mov.f32 	%f1906, %f1859;
	mov.f32 	%f1907, %f1859;
	mov.f32 	%f1908, %f1859;
	mov.f32 	%f1909, %f1859;
	mov.f32 	%f1910, %f1859;
	mov.f32 	%f1911, %f1859;
	mov.f32 	%f1912, %f1859;
	mov.f32 	%f1913, %f1859;
	mov.f32 	%f1914, %f1859;
	mov.f32 	%f1915, %f1859;
	mov.f32 	%f1916, %f1859;
	mov.f32 	%f1917, %f1859;
	mov.f32 	%f1918, %f1859;
	mov.f32 	%f1919, %f1859;
	mov.f32 	%f1920, %f1859;
	mov.f32 	%f1921, %f1859;
	mov.f32 	%f1922, %f1859;
	@%p19 bra 	$L__BB0_3;
	shl.b64 	%rd44, %rd3, 2;
	add.s64 	%rd45, %rd31, %rd44;
	add.s64 	%rd46, %rd45, %rd10;
	add.s64 	%rd260, %rd46, 256;
	mov.f32 	%f1859, 0f00000000;
$L__BB0_2:
	ld.param.u32 	%r417, [_Z22sgemm_128x128x8_kernelPKfS0_Pfjjjjj_param_7];
	ld.param.u32 	%r416, [_Z22sgemm_128x128x8_kernelPKfS0_Pfjjjjj_param_6];
	cvt.u64.u32 	%rd55, %r417;
	cvt.u64.u32 	%rd58, %r416;
	add.s64 	%rd51, %rd260, -256;
	xor.b32  	%r420, %r420, 8192;
	xor.b32  	%r419, %r419, 4096;
	add.s32 	%r92, %r424, 528;
	// begin inline asm
	ld.shared.v4.f32 {%f355, %f356, %f357, %f358}, [%r92];

	// end inline asm
	add.s32 	%r93, %r424, 592;
	// begin inline asm
	ld.shared.v4.f32 {%f359, %f360, %f361, %f362}, [%r93];

	// end inline asm
	add.s32 	%r94, %r423, 512;
	// begin inline asm
	ld.shared.v4.f32 {%f363, %f364, %f365, %f366}, [%r94];

	// end inline asm
	add.s32 	%r95, %r423, 640;
	// begin inline asm
	ld.shared.v4.f32 {%f367, %f368, %f369, %f370}, [%r95];

	// end inline asm
	setp.lt.u32 	%p20, %r65, %r30;
	selp.u32 	%r96, 1, 0, %p20;
	// begin inline asm
	{.reg .pred p;
 setp.ne.b32 p, %r96, 0;
 @p ld.global.nc.f32 %f371, [%rd261];}

	// end inline asm
	add.s64 	%rd48, %rd261, %rd58;
	setp.lt.u32 	%p21, %r80, %r30;
	selp.u32 	%r97, 1, 0, %p21;
	// begin inline asm
	{.reg .pred p;
 setp.ne.b32 p, %r97, 0;
 @p ld.global.nc.f32 %f372, [%rd48];}

	// end inline asm
	add.s64 	%rd49, %rd261, %rd40;
	setp.lt.u32 	%p22, %r81, %r30;
	selp.u32 	%r98, 1, 0, %p22;
	// begin inline asm
	{.reg .pred p;
 setp.ne.b32 p, %r98, 0;
 @p ld.global.nc.f32 %f373, [%rd49];}

	// end inline asm
	add.s64 	%rd50, %rd261, %rd41;
	setp.lt.u32 	%p23, %r82, %r30;
	selp.u32 	%r99, 1, 0, %p23;
	// begin inline asm
	{.reg .pred p;
 setp.ne.b32 p, %r99, 0;
 @p ld.global.nc.f32 %f374, [%rd50];}

	// end inline asm
	setp.lt.u32 	%p24, %r5, %r31;
	selp.u32 	%r100, 1, 0, %p24;
	// begin inline asm
	{.reg .pred p;
 setp.ne.b32 p, %r100, 0;
 @p ld.global.nc.f32 %f375, [%rd51];}

	// end inline asm
	add.s64 	%rd52, %rd260, -128;
	add.s32 	%r146, %r5, 32;
	setp.lt.u32 	%p25, %r146, %r31;
	selp.u32 	%r101, 1, 0, %p25;
	// begin inline asm
	{.reg .pred p;
 setp.ne.b32 p, %r101, 0;
 @p ld.global.nc.f32 %f376, [%rd52];}

	// end inline asm
	add.s32 	%r147, %r5, 64;
	setp.lt.u32 	%p26, %r147, %r31;
	selp.u32 	%r102, 1, 0, %p26;
	// begin inline asm
	{.reg .pred p;
 setp.ne.b32 p, %r102, 0;
 @p ld.global.nc.f32 %f377, [%rd260];}

	// end inline asm
	add.s64 	%rd54, %rd260, 128;
	add.s32 	%r148, %r5, 96;
	setp.lt.u32 	%p27, %r148, %r31;
	selp.u32 	%r103, 1, 0, %p27;
	// begin inline asm
	{.reg .pred p;
 setp.ne.b32 p, %r103, 0;
 @p ld.global.nc.f32 %f378, [%rd54];}

	// end inline asm
	fma.rn.f32 	%f499, %f1850, %f1858, %f1922;
	fma.rn.f32 	%f500, %f1850, %f1857, %f1921;
	fma.rn.f32 	%f501, %f1850, %f1856, %f1920;
	fma.rn.f32 	%f502, %f1850, %f1855, %f1919;
	fma.rn.f32 	%f503, %f1850, %f1854, %f1918;
	fma.rn.f32 	%f504, %f1850, %f1853, %f1917;
	fma.rn.f32 	%f505, %f1850, %f1852, %f1916;
	fma.rn.f32 	%f506, %f1850, %f1851, %f1915;
	fma.rn.f32 	%f507, %f1849, %f1858, %f1914;
	fma.rn.f32 	%f508, %f1849, %f1857, %f1913;
	fma.rn.f32 	%f509, %f1849, %f1856, %f1912;
	fma.rn.f32 	%f510, %f1849, %f1855, %f1911;
	fma.rn.f32 	%f511, %f1849, %f1854, %f1910;
	fma.rn.f32 	%f512, %f1849, %f1853, %f1909;
	fma.rn.f32 	%f513, %f1849, %f1852, %f1908;
	fma.rn.f32 	%f514, %f1849, %f1851, %f1907;
	fma.rn.f32 	%f515, %f1848, %f1858, %f1906;
	fma.rn.f32 	%f516, %f1848, %f1857, %f1905;
	fma.rn.f32 	%f517, %f1848, %f1856, %f1904;
	fma.rn.f32 	%f518, %f1848, %f1855, %f1903;
	fma.rn.f32 	%f519, %f1848, %f1854, %f1902;
	fma.rn.f32 	%f520, %f1848, %f1853, %f1901;
	fma.rn.f32 	%f521, %f1848, %f1852, %f1900;
	fma.rn.f32 	%f522, %f1848, %f1851, %f1899;
	fma.rn.f32 	%f523, %f1847, %f1858, %f1898;
	fma.rn.f32 	%f524, %f1847, %f1857, %f1897;
	fma.rn.f32 	%f525, %f1847, %f1856, %f1896;
	fma.rn.f32 	%f526, %f1847, %f1855, %f1895;
	fma.rn.f32 	%f527, %f1847, %f1854, %f1894;
	fma.rn.f32 	%f528, %f1847, %f1853, %f1893;
	fma.rn.f32 	%f529, %f1847, %f1852, %f1892;
	fma.rn.f32 	%f530, %f1847, %f1851, %f1891;
	fma.rn.f32 	%f531, %f1846, %f1858, %f1890;
	fma.rn.f32 	%f532, %f1846, %f1857, %f1889;
	fma.rn.f32 	%f533, %f1846, %f1856, %f1888;
	fma.rn.f32 	%f534, %f1846, %f1855, %f1887;
	fma.rn.f32 	%f535, %f1846, %f1854, %f1886;
	fma.rn.f32 	%f536, %f1846, %f1853, %f1885;
	fma.rn.f32 	%f537, %f1846, %f1852, %f1884;
	fma.rn.f32 	%f538, %f1846, %f1851, %f1883;
	fma.rn.f32 	%f539, %f1845, %f1858, %f1882;
	fma.rn.f32 	%f540, %f1845, %f1857, %f1881;
	fma.rn.f32 	%f541, %f1845, %f1856, %f1880;
	fma.rn.f32 	%f542, %f1845, %f1855, %f1879;
	fma.rn.f32 	%f543, %f1845, %f1854, %f1878;
	fma.rn.f32 	%f544, %f1845, %f1853, %f1877;
	fma.rn.f32 	%f545, %f1845, %f1852, %f1876;
	fma.rn.f32 	%f546, %f1845, %f1851, %f1875;
	fma.rn.f32 	%f547, %f1844, %f1858, %f1874;
	fma.rn.f32 	%f548, %f1844, %f1857, %f1873;
	fma.rn.f32 	%f549, %f1844, %f1856, %f1872;
	fma.rn.f32 	%f550, %f1844, %f1855, %f1871;
	fma.rn.f32 	%f551, %f1844, %f1854, %f1870;
	fma.rn.f32 	%f552, %f1844, %f1853, %f1869;
	fma.rn.f32 	%f553, %f1844, %f1852, %f1868;
	fma.rn.f32 	%f554, %f1844, %f1851, %f1867;
	fma.rn.f32 	%f555, %f1843, %f1858, %f1866;
	fma.rn.f32 	%f556, %f1843, %f1857, %f1865;
	fma.rn.f32 	%f557, %f1843, %f1856, %f1864;
	fma.rn.f32 	%f558, %f1843, %f1855, %f1863;
	fma.rn.f32 	%f559, %f1843, %f1854, %f1862;
	fma.rn.f32 	%f560, %f1843, %f1853, %f1861;
	fma.rn.f32 	%f561, %f1843, %f1852, %f1860;
	fma.rn.f32 	%f562, %f1843, %f1851, %f1859;
	add.s32 	%r104, %r424, 1056;
	// begin inline asm
	ld.shared.v4.f32 {%f379, %f380, %f381, %f382}, [%r104];

	// end inline asm
	add.s32 	%r105, %r424, 1120;
	// begin inline asm
	ld.shared.v4.f32 {%f383, %f384, %f385, %f386}, [%r105];

	// end inline asm
	add.s32 	%r106, %r423, 1024;
	// begin inline asm
	ld.shared.v4.f32 {%f387, %f388, %f389, %f390}, [%r106];

	// end inline asm
	add.s32 	%r107, %r423, 1152;
	// begin inline asm
	ld.shared.v4.f32 {%f391, %f392, %f393, %f394}, [%r107];

	// end inline asm
	fma.rn.f32 	%f563, %f355, %f363, %f499;
	fma.rn.f32 	%f564, %f355, %f364, %f500;
	fma.rn.f32 	%f565, %f355, %f365, %f501;
	fma.rn.f32 	%f566, %f355, %f366, %f502;
	fma.rn.f32 	%f567, %f355, %f367, %f503;
	fma.rn.f32 	%f568, %f355, %f368, %f504;
	fma.rn.f32 	%f569, %f355, %f369, %f505;
	fma.rn.f32 	%f570, %f355, %f370, %f506;
	fma.rn.f32 	%f571, %f356, %f363, %f507;
	fma.rn.f32 	%f572, %f356, %f364, %f508;
	fma.rn.f32 	%f573, %f356, %f365, %f509;
	fma.rn.f32 	%f574, %f356, %f366, %f510;
	fma.rn.f32 	%f575, %f356, %f367, %f511;
	fma.rn.f32 	%f576, %f356, %f368, %f512;
	fma.rn.f32 	%f577, %f356, %f369, %f513;
	fma.rn.f32 	%f578, %f356, %f370, %f514;
	fma.rn.f32 	%f579, %f357, %f363, %f515;
	fma.rn.f32 	%f580, %f357, %f364, %f516;
	fma.rn.f32 	%f581, %f357, %f365, %f517;
	fma.rn.f32 	%f582, %f357, %f366, %f518;
	fma.rn.f32 	%f583, %f357, %f367, %f519;
	fma.rn.f32 	%f584, %f357, %f368, %f520;
	fma.rn.f32 	%f585, %f357, %f369, %f521;
	fma.rn.f32 	%f586, %f357, %f370, %f522;
	fma.rn.f32 	%f587, %f358, %f363, %f523;
	fma.rn.f32 	%f588, %f358, %f364, %f524;
	fma.rn.f32 	%f589, %f358, %f365, %f525;
	fma.rn.f32 	%f590, %f358, %f366, %f526;
	fma.rn.f32 	%f591, %f358, %f367, %f527;
	fma.rn.f32 	%f592, %f358, %f368, %f528;
	fma.rn.f32 	%f593, %f358, %f369, %f529;
	fma.rn.f32 	%f594, %f358, %f370, %f530;
	fma.rn.f32 	%f595, %f359, %f363, %f531;
	fma.rn.f32 	%f596, %f359, %f364, %f532;
	fma.rn.f32 	%f597, %f359, %f365, %f533;
	fma.rn.f32 	%f598, %f359, %f366, %f534;
	fma.rn.f32 	%f599, %f359, %f367, %f535;
	fma.rn.f32 	%f600, %f359, %f368, %f536;
	fma.rn.f32 	%f601, %f359, %f369, %f537;
	fma.rn.f32 	%f602, %f359, %f370, %f538;
	fma.rn.f32 	%f603, %f360, %f363, %f539;
	fma.rn.f32 	%f604, %f360, %f364, %f540;
	fma.rn.f32 	%f605, %f360, %f365, %f541;
	fma.rn.f32 	%f606, %f360, %f366, %f542;
	fma.rn.f32 	%f607, %f360, %f367, %f543;
	fma.rn.f32 	%f608, %f360, %f368, %f544;
	fma.rn.f32 	%f609, %f360, %f369, %f545;
	fma.rn.f32 	%f610, %f360, %f370, %f546;
	fma.rn.f32 	%f611, %f361, %f363, %f547;
	fma.rn.f32 	%f612, %f361, %f364, %f548;
	fma.rn.f32 	%f613, %f361, %f365, %f549;
	fma.rn.f32 	%f614, %f361, %f366, %f550;
	fma.rn.f32 	%f615, %f361, %f367, %f551;
	fma.rn.f32 	%f616, %f361, %f368, %f552;
	fma.rn.f32 	%f617, %f361, %f369, %f553;
	fma.rn.f32 	%f618, %f361, %f370, %f554;
	fma.rn.f32 	%f619, %f362, %f363, %f555;
	fma.rn.f32 	%f620, %f362, %f364, %f556;
	fma.rn.f32 	%f621, %f362, %f365, %f557;
	fma.rn.f32 	%f622, %f362, %f366, %f558;
	fma.rn.f32 	%f623, %f362, %f367, %f559;
	fma.rn.f32 	%f624, %f362, %f368, %f560;
	fma.rn.f32 	%f625, %f362, %f369, %f561;
	fma.rn.f32 	%f626, %f362, %f370, %f562;
	add.s32 	%r108, %r424, 1584;
	// begin inline asm
	ld.shared.v4.f32 {%f395, %f396, %f397, %f398}, [%r108];

	// end inline asm
	add.s32 	%r109, %r424, 1648;
	// begin inline asm
	ld.shared.v4.f32 {%f399, %f400, %f401, %f402}, [%r109];

	// end inline asm
	add.s32 	%r110, %r423, 1536;
	// begin inline asm
	ld.shared.v4.f32 {%f403, %f404, %f405, %f406}, [%r110];

	// end inline asm
	add.s32 	%r111, %r423, 1664;
	// begin inline asm
	ld.shared.v4.f32 {%f407, %f408, %f409, %f410}, [%r111];

	// end inline asm
	fma.rn.f32 	%f627, %f379, %f387, %f563;
	fma.rn.f32 	%f628, %f379, %f388, %f564;
	fma.rn.f32 	%f629, %f379, %f389, %f565;
	fma.rn.f32 	%f630, %f379, %f390, %f566;
	fma.rn.f32 	%f631, %f379, %f391, %f567;
	fma.rn.f32 	%f632, %f379, %f392, %f568;
	fma.rn.f32 	%f633, %f379, %f393, %f569;
	fma.rn.f32 	%f634, %f379, %f394, %f570;
	fma.rn.f32 	%f635, %f380, %f387, %f571;
	fma.rn.f32 	%f636, %f380, %f388, %f572;
	fma.rn.f32 	%f637, %f380, %f389, %f573;
	fma.rn.f32 	%f638, %f380, %f390, %f574;
	fma.rn.f32 	%f639, %f380, %f391, %f575;
	fma.rn.f32 	%f640, %f380, %f392, %f576;
	fma.rn.f32 	%f641, %f380, %f393, %f577;
	fma.rn.f32 	%f642, %f380, %f394, %f578;
	fma.rn.f32 	%f643, %f381, %f387, %f579;
	fma.rn.f32 	%f644, %f381, %f388, %f580;
	fma.rn.f32 	%f645, %f381, %f389, %f581;
	fma.rn.f32 	%f646, %f381, %f390, %f582;
	fma.rn.f32 	%f647, %f381, %f391, %f583;
	fma.rn.f32 	%f648, %f381, %f392, %f584;
	fma.rn.f32 	%f649, %f381, %f393, %f585;
	fma.rn.f32 	%f650, %f381, %f394, %f586;
	fma.rn.f32 	%f651, %f382, %f387, %f587;
	fma.rn.f32 	%f652, %f382, %f388, %f588;
	fma.rn.f32 	%f653, %f382, %f389, %f589;
	fma.rn.f32 	%f654, %f382, %f390, %f590;
	fma.rn.f32 	%f655, %f382, %f391, %f591;
	fma.rn.f32 	%f656, %f382, %f392, %f592;
	fma.rn.f32 	%f657, %f382, %f393, %f593;
	fma.rn.f32 	%f658, %f382, %f394, %f594;
	fma.rn.f32 	%f659, %f383, %f387, %f595;
	fma.rn.f32 	%f660, %f383, %f388, %f596;
	fma.rn.f32 	%f661, %f383, %f389, %f597;
	fma.rn.f32 	%f662, %f383, %f390, %f598;
	fma.rn.f32 	%f663, %f383, %f391, %f599;
	fma.rn.f32 	%f664, %f383, %f392, %f600;
	fma.rn.f32 	%f665, %f383, %f393, %f601;
	fma.rn.f32 	%f666, %f383, %f394, %f602;
	fma.rn.f32 	%f667, %f384, %f387, %f603;
	fma.rn.f32 	%f668, %f384, %f388, %f604;
	fma.rn.f32 	%f669, %f384, %f389, %f605;
	fma.rn.f32 	%f670, %f384, %f390, %f606;
	fma.rn.f32 	%f671, %f384, %f391, %f607;
	fma.rn.f32 	%f672, %f384, %f392, %f608;
	fma.rn.f32 	%f673, %f384, %f393, %f609;
	fma.rn.f32 	%f674, %f384, %f394, %f610;
	fma.rn.f32 	%f675, %f385, %f387, %f611;
	fma.rn.f32 	%f676, %f385, %f388, %f612;
	fma.rn.f32 	%f677, %f385, %f389, %f613;
	fma.rn.f32 	%f678, %f385, %f390, %f614;
	fma.rn.f32 	%f679, %f385, %f391, %f615;
	fma.rn.f32 	%f680, %f385, %f392, %f616;
	fma.rn.f32 	%f681, %f385, %f393, %f617;
	fma.rn.f32 	%f682, %f385, %f394, %f618;
	fma.rn.f32 	%f683, %f386, %f387, %f619;
	fma.rn.f32 	%f684, %f386, %f388, %f620;
	fma.rn.f32 	%f685, %f386, %f389, %f621;
	fma.rn.f32 	%f686, %f386, %f390, %f622;
	fma.rn.f32 	%f687, %f386, %f391, %f623;
	fma.rn.f32 	%f688, %f386, %f392, %f624;
	fma.rn.f32 	%f689, %f386, %f393, %f625;
	fma.rn.f32 	%f690, %f386, %f394, %f626;
	add.s32 	%r112, %r424, 2112;
	// begin inline asm
	ld.shared.v4.f32 {%f411, %f412, %f413, %f414}, [%r112];

	// end inline asm
	add.s32 	%r113, %r424, 2176;
	// begin inline asm
	ld.shared.v4.f32 {%f415, %f416, %f417, %f418}, [%r113];

	// end inline asm
	add.s32 	%r114, %r423, 2048;
	// begin inline asm
	ld.shared.v4.f32 {%f419, %f420, %f421, %f422}, [%r114];

	// end inline asm
	add.s32 	%r115, %r423, 2176;
	// begin inline asm
	ld.shared.v4.f32 {%f423, %f424, %f425, %f426}, [%r115];

	// end inline asm
	fma.rn.f32 	%f691, %f395, %f403, %f627;
	fma.rn.f32 	%f692, %f395, %f404, %f628;
	fma.rn.f32 	%f693, %f395, %f405, %f629;
	fma.rn.f32 	%f694, %f395, %f406, %f630;
	fma.rn.f32 	%f695, %f395, %f407, %f631;
	fma.rn.f32 	%f696, %f395, %f408, %f632;
	fma.rn.f32 	%f697, %f395, %f409, %f633;
	fma.rn.f32 	%f698, %f395, %f410, %f634;
	fma.rn.f32 	%f699, %f396, %f403, %f635;
	fma.rn.f32 	%f700, %f396, %f404, %f636;
	fma.rn.f32 	%f701, %f396, %f405, %f637;
	fma.rn.f32 	%f702, %f396, %f406, %f638;
	fma.rn.f32 	%f703, %f396, %f407, %f639;
	fma.rn.f32 	%f704, %f396, %f408, %f640;
	fma.rn.f32 	%f705, %f396, %f409, %f641;
	fma.rn.f32 	%f706, %f396, %f410, %f642;
	fma.rn.f32 	%f707, %f397, %f403, %f643;
	fma.rn.f32 	%f708, %f397, %f404, %f644;
	fma.rn.f32 	%f709, %f397, %f405, %f645;
	fma.rn.f32 	%f710, %f397, %f406, %f646;
	fma.rn.f32 	%f711, %f397, %f407, %f647;
	fma.rn.f32 	%f712, %f397, %f408, %f648;
	fma.rn.f32 	%f713, %f397, %f409, %f649;
	fma.rn.f32 	%f714, %f397, %f410, %f650;
	fma.rn.f32 	%f715, %f398, %f403, %f651;
	fma.rn.f32 	%f716, %f398, %f404, %f652;
	fma.rn.f32 	%f717, %f398, %f405, %f653;
	fma.rn.f32 	%f718, %f398, %f406, %f654;
	fma.rn.f32 	%f719, %f398, %f407, %f655;
	fma.rn.f32 	%f720, %f398, %f408, %f656;
	fma.rn.f32 	%f721, %f398, %f409, %f657;
	fma.rn.f32 	%f722, %f398, %f410, %f658;
	fma.rn.f32 	%f723, %f399, %f403, %f659;
	fma.rn.f32 	%f724, %f399, %f404, %f660;
	fma.rn.f32 	%f725, %f399, %f405, %f661;
	fma.rn.f32 	%f726, %f399, %f406, %f662;
	fma.rn.f32 	%f727, %f399, %f407, %f663;
	fma.rn.f32 	%f728, %f399, %f408, %f664;
	fma.rn.f32 	%f729, %f399, %f409, %f665;
	fma.rn.f32 	%f730, %f399, %f410, %f666;
	fma.rn.f32 	%f731, %f400, %f403, %f667;
	fma.rn.f32 	%f732, %f400, %f404, %f668;
	fma.rn.f32 	%f733, %f400, %f405, %f669;
	fma.rn.f32 	%f734, %f400, %f406, %f670;
	fma.rn.f32 	%f735, %f400, %f407, %f671;
	fma.rn.f32 	%f736, %f400, %f408, %f672;
	fma.rn.f32 	%f737, %f400, %f409, %f673;
	fma.rn.f32 	%f738, %f400, %f410, %f674;
	fma.rn.f32 	%f739, %f401, %f403, %f675;
	fma.rn.f32 	%f740, %f401, %f404, %f676;
	fma.rn.f32 	%f741, %f401, %f405, %f677;
	fma.rn.f32 	%f742, %f401, %f406, %f678;
	fma.rn.f32 	%f743, %f401, %f407, %f679;
	fma.rn.f32 	%f744, %f401, %f408, %f680;
	fma.rn.f32 	%f745, %f401, %f409, %f681;
	fma.rn.f32 	%f746, %f401, %f410, %f682;
	fma.rn.f32 	%f747, %f402, %f403, %f683;
	fma.rn.f32 	%f748, %f402, %f404, %f684;
	fma.rn.f32 	%f749, %f402, %f405, %f685;
	fma.rn.f32 	%f750, %f402, %f406, %f686;
	fma.rn.f32 	%f751, %f402, %f407, %f687;
	fma.rn.f32 	%f752, %f402, %f408, %f688;
	fma.rn.f32 	%f753, %f402, %f409, %f689;
	fma.rn.f32 	%f754, %f402, %f410, %f690;
	add.s32 	%r116, %r424, 2640;
	// begin inline asm
	ld.shared.v4.f32 {%f427, %f428, %f429, %f430}, [%r116];

	// end inline asm
	add.s32 	%r117, %r424, 2704;
	// begin inline asm
	ld.shared.v4.f32 {%f431, %f432, %f433, %f434}, [%r117];

	// end inline asm
	add.s32 	%r118, %r423, 2560;
	// begin inline asm
	ld.shared.v4.f32 {%f435, %f436, %f437, %f438}, [%r118];

	// end inline asm
	add.s32 	%r119, %r423, 2688;
	// begin inline asm
	ld.shared.v4.f32 {%f439, %f440, %f441, %f442}, [%r119];

	// end inline asm
	fma.rn.f32 	%f755, %f411, %f419, %f691;
	fma.rn.f32 	%f756, %f411, %f420, %f692;
	fma.rn.f32 	%f757, %f411, %f421, %f693;
	fma.rn.f32 	%f758, %f411, %f422, %f694;
	fma.rn.f32 	%f759, %f411, %f423, %f695;
	fma.rn.f32 	%f760, %f411, %f424, %f696;
	fma.rn.f32 	%f761, %f411, %f425, %f697;
	fma.rn.f32 	%f762, %f411, %f426, %f698;
	fma.rn.f32 	%f763, %f412, %f419, %f699;
	fma.rn.f32 	%f764, %f412, %f420, %f700;
	fma.rn.f32 	%f765, %f412, %f421, %f701;
	fma.rn.f32 	%f766, %f412, %f422, %f702;
	fma.rn.f32 	%f767, %f412, %f423, %f703;
	fma.rn.f32 	%f768, %f412, %f424, %f704;
	fma.rn.f32 	%f769, %f412, %f425, %f705;
	fma.rn.f32 	%f770, %f412, %f426, %f706;
	fma.rn.f32 	%f771, %f413, %f419, %f707;
	fma.rn.f32 	%f772, %f413, %f420, %f708;
	fma.rn.f32 	%f773, %f413, %f421, %f709;
	fma.rn.f32 	%f774, %f413, %f422, %f710;
	fma.rn.f32 	%f775, %f413, %f423, %f711;
	fma.rn.f32 	%f776, %f413, %f424, %f712;
	fma.rn.f32 	%f777, %f413, %f425, %f713;
	fma.rn.f32 	%f778, %f413, %f426, %f714;
	fma.rn.f32 	%f779, %f414, %f419, %f715;
	fma.rn.f32 	%f780, %f414, %f420, %f716;
	fma.rn.f32 	%f781, %f414, %f421, %f717;
	fma.rn.f32 	%f782, %f414, %f422, %f718;
	fma.rn.f32 	%f783, %f414, %f423, %f719;
	fma.rn.f32 	%f784, %f414, %f424, %f720;
	fma.rn.f32 	%f785, %f414, %f425, %f721;
	fma.rn.f32 	%f786, %f414, %f426, %f722;
	fma.rn.f32 	%f787, %f415, %f419, %f723;
	fma.rn.f32 	%f788, %f415, %f420, %f724;
	fma.rn.f32 	%f789, %f415, %f421, %f725;
	fma.rn.f32 	%f790, %f415, %f422, %f726;
	fma.rn.f32 	%f791, %f415, %f423, %f727;
	fma.rn.f32 	%f792, %f415, %f424, %f728;
	fma.rn.f32 	%f793, %f415, %f425, %f729;
	fma.rn.f32 	%f794, %f415, %f426, %f730;
	fma.rn.f32 	%f795, %f416, %f419, %f731;
	fma.rn.f32 	%f796, %f416, %f420, %f732;
	fma.rn.f32 	%f797, %f416, %f421, %f733;
	fma.rn.f32 	%f798, %f416, %f422, %f734;
	fma.rn.f32 	%f799, %f416, %f423, %f735;
	fma.rn.f32 	%f800, %f416, %f424, %f736;
	fma.rn.f32 	%f801, %f416, %f425, %f737;
	fma.rn.f32 	%f802, %f416, %f426, %f738;
	fma.rn.f32 	%f803, %f417, %f419, %f739;
	fma.rn.f32 	%f804, %f417, %f420, %f740;
	fma.rn.f32 	%f805, %f417, %f421, %f741;
	fma.rn.f32 	%f806, %f417, %f422, %f742;
	fma.rn.f32 	%f807, %f417, %f423, %f743;
	fma.rn.f32 	%f808, %f417, %f424, %f744;
	fma.rn.f32 	%f809, %f417, %f425, %f745;
	fma.rn.f32 	%f810, %f417, %f426, %f746;
	fma.rn.f32 	%f811, %f418, %f419, %f747;
	fma.rn.f32 	%f812, %f418, %f420, %f748;
	fma.rn.f32 	%f813, %f418, %f421, %f749;
	fma.rn.f32 	%f814, %f418, %f422, %f750;
	fma.rn.f32 	%f815, %f418, %f423, %f751;
	fma.rn.f32 	%f816, %f418, %f424, %f752;
	fma.rn.f32 	%f817, %f418, %f425, %f753;
	fma.rn.f32 	%f818, %f418, %f426, %f754;
	add.s32 	%r120, %r424, 3168;
	// begin inline asm
	ld.shared.v4.f32 {%f443, %f444, %f445, %f446}, [%r120];

	// end inline asm
	add.s32 	%r121, %r424, 3232;
	// begin inline asm
	ld.shared.v4.f32 {%f447, %f448, %f449, %f450}, [%r121];

	// end inline asm
	add.s32 	%r122, %r423, 3072;
	// begin inline asm
	ld.shared.v4.f32 {%f451, %f452, %f453, %f454}, [%r122];

	// end inline asm
	add.s32 	%r123, %r423, 3200;
	// begin inline asm
	ld.shared.v4.f32 {%f455, %f456, %f457, %f458}, [%r123];

	// end inline asm
	fma.rn.f32 	%f819, %f427, %f435, %f755;
	fma.rn.f32 	%f820, %f427, %f436, %f756;
	fma.rn.f32 	%f821, %f427, %f437, %f757;
	fma.rn.f32 	%f822, %f427, %f438, %f758;
	fma.rn.f32 	%f823, %f427, %f439, %f759;
	fma.rn.f32 	%f824, %f427, %f440, %f760;
	fma.rn.f32 	%f825, %f427, %f441, %f761;
	fma.rn.f32 	%f826, %f427, %f442, %f762;
	fma.rn.f32 	%f827, %f428, %f435, %f763;
	fma.rn.f32 	%f828, %f428, %f436, %f764;
	fma.rn.f32 	%f829, %f428, %f437, %f765;
	fma.rn.f32 	%f830, %f428, %f438, %f766;
	fma.rn.f32 	%f831, %f428, %f439, %f767;
	fma.rn.f32 	%f832, %f428, %f440, %f768;
	fma.rn.f32 	%f833, %f428, %f441, %f769;
	fma.rn.f32 	%f834, %f428, %f442, %f770;
	fma.rn.f32 	%f835, %f429, %f435, %f771;
	fma.rn.f32 	%f836, %f429, %f436, %f772;
	fma.rn.f32 	%f837, %f429, %f437, %f773;
	fma.rn.f32 	%f838, %f429, %f438, %f774;
	fma.rn.f32 	%f839, %f429, %f439, %f775;
	fma.rn.f32 	%f840, %f429, %f440, %f776;
	fma.rn.f32 	%f841, %f429, %f441, %f777;
	fma.rn.f32 	%f842, %f429, %f442, %f778;
	fma.rn.f32 	%f843, %f430, %f435, %f779;
	fma.rn.f32 	%f844, %f430, %f436, %f780;
	fma.rn.f32 	%f845, %f430, %f437, %f781;
	fma.rn.f32 	%f846, %f430, %f438, %f782;
	fma.rn.f32 	%f847, %f430, %f439, %f783;
	fma.rn.f32 	%f848, %f430, %f440, %f784;
	fma.rn.f32 	%f849, %f430, %f441, %f785;
	fma.rn.f32 	%f850, %f430, %f442, %f786;
	fma.rn.f32 	%f851, %f431, %f435, %f787;
	fma.rn.f32 	%f852, %f431, %f436, %f788;
	fma.rn.f32 	%f853, %f431, %f437, %f789;
	fma.rn.f32 	%f854, %f431, %f438, %f790;
	fma.rn.f32 	%f855, %f431, %f439, %f791;
	fma.rn.f32 	%f856, %f431, %f440, %f792;
	fma.rn.f32 	%f857, %f431, %f441, %f793;
	fma.rn.f32 	%f858, %f431, %f442, %f794;
	fma.rn.f32 	%f859, %f432, %f435, %f795;
	fma.rn.f32 	%f860, %f432, %f436, %f796;
	fma.rn.f32 	%f861, %f432, %f437, %f797;
	fma.rn.f32 	%f862, %f432, %f438, %f798;
	fma.rn.f32 	%f863, %f432, %f439, %f799;
	fma.rn.f32 	%f864, %f432, %f440, %f800;
	fma.rn.f32 	%f865, %f432, %f441, %f801;
	fma.rn.f32 	%f866, %f432, %f442, %f802;
	fma.rn.f32 	%f867, %f433, %f435, %f803;
	fma.rn.f32 	%f868, %f433, %f436, %f804;
	fma.rn.f32 	%f869, %f433, %f437, %f805;
	fma.rn.f32 	%f870, %f433, %f438, %f806;
	fma.rn.f32 	%f871, %f433, %f439, %f807;
	fma.rn.f32 	%f872, %f433, %f440, %f808;
	fma.rn.f32 	%f873, %f433, %f441, %f809;
	fma.rn.f32 	%f874, %f433, %f442, %f810;
	fma.rn.f32 	%f875, %f434, %f435, %f811;
	fma.rn.f32 	%f876, %f434, %f436, %f812;
	fma.rn.f32 	%f877, %f434, %f437, %f813;
	fma.rn.f32 	%f878, %f434, %f438, %f814;
	fma.rn.f32 	%f879, %f434, %f439, %f815;
	fma.rn.f32 	%f880, %f434, %f440, %f816;
	fma.rn.f32 	%f881, %f434, %f441, %f817;
	fma.rn.f32 	%f882, %f434, %f442, %f818;
	add.s32 	%r124, %r424, 3696;
	// begin inline asm
	ld.shared.v4.f32 {%f459, %f460, %f461, %f462}, [%r124];

	// end inline asm
	add.s32 	%r125, %r424, 3760;
	// begin inline asm
	ld.shared.v4.f32 {%f463, %f464, %f465, %f466}, [%r125];

	// end inline asm
	add.s32 	%r126, %r423, 3584;
	// begin inline asm
	ld.shared.v4.f32 {%f467, %f468, %f469, %f470}, [%r126];

	// end inline asm
	add.s32 	%r127, %r423, 3712;
	// begin inline asm
	ld.shared.v4.f32 {%f471, %f472, %f473, %f474}, [%r127];

	// end inline asm
	fma.rn.f32 	%f883, %f443, %f451, %f819;
	fma.rn.f32 	%f884, %f443, %f452, %f820;
	fma.rn.f32 	%f885, %f443, %f453, %f821;
	fma.rn.f32 	%f886, %f443, %f454, %f822;
	fma.rn.f32 	%f887, %f443, %f455, %f823;
	fma.rn.f32 	%f888, %f443, %f456, %f824;
	fma.rn.f32 	%f889, %f443, %f457, %f825;
	fma.rn.f32 	%f890, %f443, %f458, %f826;
	fma.rn.f32 	%f891, %f444, %f451, %f827;
	fma.rn.f32 	%f892, %f444, %f452, %f828;
	fma.rn.f32 	%f893, %f444, %f453, %f829;
	fma.rn.f32 	%f894, %f444, %f454, %f830;
	fma.rn.f32 	%f895, %f444, %f455, %f831;
	fma.rn.f32 	%f896, %f444, %f456, %f832;
	fma.rn.f32 	%f897, %f444, %f457, %f833;
	fma.rn.f32 	%f898, %f444, %f458, %f834;
	fma.rn.f32 	%f899, %f445, %f451, %f835;
	fma.rn.f32 	%f900, %f445, %f452, %f836;
	fma.rn.f32 	%f901, %f445, %f453, %f837;
	fma.rn.f32 	%f902, %f445, %f454, %f838;
	fma.rn.f32 	%f903, %f445, %f455, %f839;
	fma.rn.f32 	%f904, %f445, %f456, %f840;
	fma.rn.f32 	%f905, %f445, %f457, %f841;
	fma.rn.f32 	%f906, %f445, %f458, %f842;
	fma.rn.f32 	%f907, %f446, %f451, %f843;
	fma.rn.f32 	%f908, %f446, %f452, %f844;
	fma.rn.f32 	%f909, %f446, %f453, %f845;
	fma.rn.f32 	%f910, %f446, %f454, %f846;
	fma.rn.f32 	%f911, %f446, %f455, %f847;
	fma.rn.f32 	%f912, %f446, %f456, %f848;
	fma.rn.f32 	%f913, %f446, %f457, %f849;
	fma.rn.f32 	%f914, %f446, %f458, %f850;
	fma.rn.f32 	%f915, %f447, %f451, %f851;
	fma.rn.f32 	%f916, %f447, %f452, %f852;
	fma.rn.f32 	%f917, %f447, %f453, %f853;
	fma.rn.f32 	%f918, %f447, %f454, %f854;
	fma.rn.f32 	%f919, %f447, %f455, %f855;
	fma.rn.f32 	%f920, %f447, %f456, %f856;
	fma.rn.f32 	%f921, %f447, %f457, %f857;
	fma.rn.f32 	%f922, %f447, %f458, %f858;
	fma.rn.f32 	%f923, %f448, %f451, %f859;
	fma.rn.f32 	%f924, %f448, %f452, %f860;
	fma.rn.f32 	%f925, %f448, %f453, %f861;
	fma.rn.f32 	%f926, %f448, %f454, %f862;
	fma.rn.f32 	%f927, %f448, %f455, %f863;
	fma.rn.f32 	%f928, %f448, %f456, %f864;
	fma.rn.f32 	%f929, %f448, %f457, %f865;
	fma.rn.f32 	%f930, %f448, %f458, %f866;
	fma.rn.f32 	%f931, %f449, %f451, %f867;
	fma.rn.f32 	%f932, %f449, %f452, %f868;
	fma.rn.f32 	%f933, %f449, %f453, %f869;
	fma.rn.f32 	%f934, %f449, %f454, %f870;
	fma.rn.f32 	%f935, %f449, %f455, %f871;
	fma.rn.f32 	%f936, %f449, %f456, %f872;
	fma.rn.f32 	%f937, %f449, %f457, %f873;
	fma.rn.f32 	%f938, %f449, %f458, %f874;
	fma.rn.f32 	%f939, %f450, %f451, %f875;
	fma.rn.f32 	%f940, %f450, %f452, %f876;
	fma.rn.f32 	%f941, %f450, %f453, %f877;
	fma.rn.f32 	%f942, %f450, %f454, %f878;
	fma.rn.f32 	%f943, %f450, %f455, %f879;
	fma.rn.f32 	%f944, %f450, %f456, %f880;
	fma.rn.f32 	%f945, %f450, %f457, %f881;
	fma.rn.f32 	%f946, %f450, %f458, %f882;
	// begin inline asm
	st.shared.v4.f32 [%r420], {%f371, %f372, %f373, %f374};

	// end inline asm
	// begin inline asm
	st.shared.f32 [%r419], %f375;

	// end inline asm
	add.s32 	%r130, %r419, 128;
	// begin inline asm
	st.shared.f32 [%r130], %f376;

	// end inline asm
	add.s32 	%r131, %r419, 256;
	// begin inline asm
	st.shared.f32 [%r131], %f377;

	// end inline asm
	add.s32 	%r132, %r419, 384;
	// begin inline asm
	st.shared.f32 [%r132], %f378;

	// end inline asm
	bar.sync 	0;
	xor.b32  	%r424, %r424, 8192;
	xor.b32  	%r423, %r423, 4096;
	add.s64 	%rd261, %rd261, 32;
	// begin inline asm
	ld.shared.v4.f32 {%f1850, %f1849, %f1848, %f1847}, [%r424];

	// end inline asm
	add.s32 	%r134, %r424, 64;
	// begin inline asm
	ld.shared.v4.f32 {%f1846, %f1845, %f1844, %f1843}, [%r134];

	// end inline asm
	// begin inline asm
	ld.shared.v4.f32 {%f1858, %f1857, %f1856, %f1855}, [%r423];

	// end inline asm
	add.s32 	%r136, %r423, 128;
	// begin inline asm
	ld.shared.v4.f32 {%f1854, %f1853, %f1852, %f1851}, [%r136];

	// end inline asm
	fma.rn.f32 	%f1922, %f459, %f467, %f883;
	fma.rn.f32 	%f1921, %f459, %f468, %f884;
	fma.rn.f32 	%f1920, %f459, %f469, %f885;
	fma.rn.f32 	%f1919, %f459, %f470, %f886;
	fma.rn.f32 	%f1918, %f459, %f471, %f887;
	fma.rn.f32 	%f1917, %f459, %f472, %f888;
	fma.rn.f32 	%f1916, %f459, %f473, %f889;
	fma.rn.f32 	%f1915, %f459, %f474, %f890;
	fma.rn.f32 	%f1914, %f460, %f467, %f891;
	fma.rn.f32 	%f1913, %f460, %f468, %f892;
	fma.rn.f32 	%f1912, %f460, %f469, %f893;
	fma.rn.f32 	%f1911, %f460, %f470, %f894;
	fma.rn.f32 	%f1910, %f460, %f471, %f895;
	fma.rn.f32 	%f1909, %f460, %f472, %f896;
	fma.rn.f32 	%f1908, %f460, %f473, %f897;
	fma.rn.f32 	%f1907, %f460, %f474, %f898;
	fma.rn.f32 	%f1906, %f461, %f467, %f899;
	fma.rn.f32 	%f1905, %f461, %f468, %f900;
	fma.rn.f32 	%f1904, %f461, %f469, %f901;
	fma.rn.f32 	%f1903, %f461, %f470, %f902;
	fma.rn.f32 	%f1902, %f461, %f471, %f903;
	fma.rn.f32 	%f1901, %f461, %f472, %f904;
	fma.rn.f32 	%f1900, %f461, %f473, %f905;
	fma.rn.f32 	%f1899, %f461, %f474, %f906;
	fma.rn.f32 	%f1898, %f462, %f467, %f907;
	fma.rn.f32 	%f1897, %f462, %f468, %f908;
	fma.rn.f32 	%f1896, %f462, %f469, %f909;
	fma.rn.f32 	%f1895, %f462, %f470, %f910;
	fma.rn.f32 	%f1894, %f462, %f471, %f911;
	fma.rn.f32 	%f1893, %f462, %f472, %f912;
	fma.rn.f32 	%f1892, %f462, %f473, %f913;
	fma.rn.f32 	%f1891, %f462, %f474, %f914;
	fma.rn.f32 	%f1890, %f463, %f467, %f915;
	fma.rn.f32 	%f1889, %f463, %f468, %f916;
	fma.rn.f32 	%f1888, %f463, %f469, %f917;
	fma.rn.f32 	%f1887, %f463, %f470, %f918;
	fma.rn.f32 	%f1886, %f463, %f471, %f919;
	fma.rn.f32 	%f1885, %f463, %f472, %f920;
	fma.rn.f32 	%f1884, %f463, %f473, %f921;
	fma.rn.f32 	%f1883, %f463, %f474, %f922;
	fma.rn.f32 	%f1882, %f464, %f467, %f923;
	fma.rn.f32 	%f1881, %f464, %f468, %f924;
	fma.rn.f32 	%f1880, %f464, %f469, %f925;
	fma.rn.f32 	%f1879, %f464, %f470, %f926;
	fma.rn.f32 	%f1878, %f464, %f471, %f927;
	fma.rn.f32 	%f1877, %f464, %f472, %f928;
	fma.rn.f32 	%f1876, %f464, %f473, %f929;
	fma.rn.f32 	%f1875, %f464, %f474, %f930;
	fma.rn.f32 	%f1874, %f465, %f467, %f931;
	fma.rn.f32 	%f1873, %f465, %f468, %f932;
	fma.rn.f32 	%f1872, %f465, %f469, %f933;
	fma.rn.f32 	%f1871, %f465, %f470, %f934;
	fma.rn.f32 	%f1870, %f465, %f471, %f935;
	fma.rn.f32 	%f1869, %f465, %f472, %f936;
	fma.rn.f32 	%f1868, %f465, %f473, %f937;
	fma.rn.f32 	%f1867, %f465, %f474, %f938;
	fma.rn.f32 	%f1866, %f466, %f467, %f939;
	fma.rn.f32 	%f1865, %f466, %f468, %f940;
	fma.rn.f32 	%f1864, %f466, %f469, %f941;
	fma.rn.f32 	%f1863, %f466, %f470, %f942;
	fma.rn.f32 	%f1862, %f466, %f471, %f943;
	fma.rn.f32 	%f1861, %f466, %f472, %f944;
	fma.rn.f32 	%f1860, %f466, %f473, %f945;
	fma.rn.f32 	%f1859, %f466, %f474, %f946;
	add.s32 	%r418, %r418, -1;
	add.s64 	%rd260, %rd260, %rd55;
	setp.ne.s32 	%p28, %r418, 1;
	@%p28 bra 	$L__BB0_2;
$L__BB0_3:
	add.s32 	%r149, %r424, 528;
	// begin inline asm
	ld.shared.v4.f32 {%f947, %f948, %f949, %f950}, [%r149];

	// end inline asm
	add.s32 	%r150, %r424, 592;
	// begin inline asm
	ld.shared.v4.f32 {%f951, %f952, %f953, %f954}, [%r150];

	// end inline asm
	add.s32 	%r151, %r423, 512;
	// begin inline asm
	ld.shared.v4.f32 {%f955, %f956, %f957, %f958}, [%r151];

	// end inline asm
	add.s32 	%r152, %r423, 640;
	// begin inline asm
	ld.shared.v4.f32 {%f959, %f960, %f961, %f962}, [%r152];

	// end inline asm
	fma.rn.f32 	%f1059, %f1850, %f1858, %f1922;
	fma.rn.f32 	%f1060, %f1850, %f1857, %f1921;
	fma.rn.f32 	%f1061, %f1850, %f1856, %f1920;
	fma.rn.f32 	%f1062, %f1850, %f1855, %f1919;
	fma.rn.f32 	%f1063, %f1850, %f1854, %f1918;
	fma.rn.f32 	%f1064, %f1850, %f1853, %f1917;
	fma.rn.f32 	%f1065, %f1850, %f1852, %f1916;
	fma.rn.f32 	%f1066, %f1850, %f1851, %f1915;
	fma.rn.f32 	%f1067, %f1849, %f1858, %f1914;
	fma.rn.f32 	%f1068, %f1849, %f1857, %f1913;
	fma.rn.f32 	%f1069, %f1849, %f1856, %f1912;
	fma.rn.f32 	%f1070, %f1849, %f1855, %f1911;
	fma.rn.f32 	%f1071, %f1849, %f1854, %f1910;
	fma.rn.f32 	%f1072, %f1849, %f1853, %f1909;
	fma.rn.f32 	%f1073, %f1849, %f1852, %f1908;
	fma.rn.f32 	%f1074, %f1849, %f1851, %f1907;
	fma.rn.f32 	%f1075, %f1848, %f1858, %f1906;
	fma.rn.f32 	%f1076, %f1848, %f1857, %f1905;
	fma.rn.f32 	%f1077, %f1848, %f1856, %f1904;
	fma.rn.f32 	%f1078, %f1848, %f1855, %f1903;
	fma.rn.f32 	%f1079, %f1848, %f1854, %f1902;
	fma.rn.f32 	%f1080, %f1848, %f1853, %f1901;
	fma.rn.f32 	%f1081, %f1848, %f1852, %f1900;
	fma.rn.f32 	%f1082, %f1848, %f1851, %f1899;
	fma.rn.f32 	%f1083, %f1847, %f1858, %f1898;
	fma.rn.f32 	%f1084, %f1847, %f1857, %f1897;
	fma.rn.f32 	%f1085, %f1847, %f1856, %f1896;
	fma.rn.f32 	%f1086, %f1847, %f1855, %f1895;
	fma.rn.f32 	%f1087, %f1847, %f1854, %f1894;
	fma.rn.f32 	%f1088, %f1847, %f1853, %f1893;
	fma.rn.f32 	%f1089, %f1847, %f1852, %f1892;
	fma.rn.f32 	%f1090, %f1847, %f1851, %f1891;
	fma.rn.f32 	%f1091, %f1846, %f1858, %f1890;
	fma.rn.f32 	%f1092, %f1846, %f1857, %f1889;
	fma.rn.f32 	%f1093, %f1846, %f1856, %f1888;
	fma.rn.f32 	%f1094, %f1846, %f1855, %f1887;
	fma.rn.f32 	%f1095, %f1846, %f1854, %f1886;
	fma.rn.f32 	%f1096, %f1846, %f1853, %f1885;
	fma.rn.f32 	%f1097, %f1846, %f1852, %f1884;
	fma.rn.f32 	%f1098, %f1846, %f1851, %f1883;
	fma.rn.f32 	%f1099, %f1845, %f1858, %f1882;
	fma.rn.f32 	%f1100, %f1845, %f1857, %f1881;
	fma.rn.f32 	%f1101, %f1845, %f1856, %f1880;
	fma.rn.f32 	%f1102, %f1845, %f1855, %f1879;
	fma.rn.f32 	%f1103, %f1845, %f1854, %f1878;
	fma.rn.f32 	%f1104, %f1845, %f1853, %f1877;
	fma.rn.f32 	%f1105, %f1845, %f1852, %f1876;
	fma.rn.f32 	%f1106, %f1845, %f1851, %f1875;
	fma.rn.f32 	%f1107, %f1844, %f1858, %f1874;
	fma.rn.f32 	%f1108, %f1844, %f1857, %f1873;
	fma.rn.f32 	%f1109, %f1844, %f1856, %f1872;
	fma.rn.f32 	%f1110, %f1844, %f1855, %f1871;
	fma.rn.f32 	%f1111, %f1844, %f1854, %f1870;
	fma.rn.f32 	%f1112, %f1844, %f1853, %f1869;
	fma.rn.f32 	%f1113, %f1844, %f1852, %f1868;
	fma.rn.f32 	%f1114, %f1844, %f1851, %f1867;
	fma.rn.f32 	%f1115, %f1843, %f1858, %f1866;
	fma.rn.f32 	%f1116, %f1843, %f1857, %f1865;
	fma.rn.f32 	%f1117, %f1843, %f1856, %f1864;
	fma.rn.f32 	%f1118, %f1843, %f1855, %f1863;
	fma.rn.f32 	%f1119, %f1843, %f1854, %f1862;
	fma.rn.f32 	%f1120, %f1843, %f1853, %f1861;
	fma.rn.f32 	%f1121, %f1843, %f1852, %f1860;
	fma.rn.f32 	%f1122, %f1843, %f1851, %f1859;
	add.s32 	%r153, %r424, 1056;
	// begin inline asm
	ld.shared.v4.f32 {%f963, %f964, %f965, %f966}, [%r153];

	// end inline asm
	add.s32 	%r154, %r424, 1120;
	// begin inline asm
	ld.shared.v4.f32 {%f967, %f968, %f969, %f970}, [%r154];

	// end inline asm
	add.s32 	%r155, %r423, 1024;
	// begin inline asm
	ld.shared.v4.f32 {%f971, %f972, %f973, %f974}, [%r155];

	// end inline asm
	add.s32 	%r156, %r423, 1152;
	// begin inline asm
	ld.shared.v4.f32 {%f975, %f976, %f977, %f978}, [%r156];

	// end inline asm
	fma.rn.f32 	%f1123, %f947, %f955, %f1059;
	fma.rn.f32 	%f1124, %f947, %f956, %f1060;
	fma.rn.f32 	%f1125, %f947, %f957, %f1061;
	fma.rn.f32 	%f1126, %f947, %f958, %f1062;
	fma.rn.f32 	%f1127, %f947, %f959, %f1063;
	fma.rn.f32 	%f1128, %f947, %f960, %f1064;
	fma.rn.f32 	%f1129, %f947, %f961, %f1065;
	fma.rn.f32 	%f1130, %f947, %f962, %f1066;
	fma.rn.f32 	%f1131, %f948, %f955, %f1067;
	fma.rn.f32 	%f1132, %f948, %f956, %f1068;
	fma.rn.f32 	%f1133, %f948, %f957, %f1069;
	fma.rn.f32 	%f1134, %f948, %f958, %f1070;
	fma.rn.f32 	%f1135, %f948, %f959, %f1071;
	fma.rn.f32 	%f1136, %f948, %f960, %f1072;
	fma.rn.f32 	%f1137, %f948, %f961, %f1073;
	fma.rn.f32 	%f1138, %f948, %f962, %f1074;
	fma.rn.f32 	%f1139, %f949, %f955, %f1075;
	fma.rn.f32 	%f1140, %f949, %f956, %f1076;
	fma.rn.f32 	%f1141, %f949, %f957, %f1077;
	fma.rn.f32 	%f1142, %f949, %f958, %f1078;
	fma.rn.f32 	%f1143, %f949, %f959, %f1079;
	fma.rn.f32 	%f1144, %f949, %f960, %f1080;
	fma.rn.f32 	%f1145, %f949, %f961, %f1081;
	fma.rn.f32 	%f1146, %f949, %f962, %f1082;
	fma.rn.f32 	%f1147, %f950, %f955, %f1083;
	fma.rn.f32 	%f1148, %f950, %f956, %f1084;
	fma.rn.f32 	%f1149, %f950, %f957, %f1085;
	fma.rn.f32 	%f1150, %f950, %f958, %f1086;
	fma.rn.f32 	%f1151, %f950, %f959, %f1087;
	fma.rn.f32 	%f1152, %f950, %f960, %f1088;
	fma.rn.f32 	%f1153, %f950, %f961, %f1089;
	fma.rn.f32 	%f1154, %f950, %f962, %f1090;
	fma.rn.f32 	%f1155, %f951, %f955, %f1091;
	fma.rn.f32 	%f1156, %f951, %f956, %f1092;
	fma.rn.f32 	%f1157, %f951, %f957, %f1093;
	fma.rn.f32 	%f1158, %f951, %f958, %f1094;
	fma.rn.f32 	%f1159, %f951, %f959, %f1095;
	fma.rn.f32 	%f1160, %f951, %f960, %f1096;
	fma.rn.f32 	%f1161, %f951, %f961, %f1097;
	fma.rn.f32 	%f1162, %f951, %f962, %f1098;
	fma.rn.f32 	%f1163, %f952, %f955, %f1099;
	fma.rn.f32 	%f1164, %f952, %f956, %f1100;
	fma.rn.f32 	%f1165, %f952, %f957, %f1101;
	fma.rn.f32 	%f1166, %f952, %f958, %f1102;
	fma.rn.f32 	%f1167, %f952, %f959, %f1103;
	fma.rn.f32 	%f1168, %f952, %f960, %f1104;
	fma.rn.f32 	%f1169, %f952, %f961, %f1105;
	fma.rn.f32 	%f1170, %f952, %f962, %f1106;
	fma.rn.f32 	%f1171, %f953, %f955, %f1107;
	fma.rn.f32 	%f1172, %f953, %f956, %f1108;
	fma.rn.f32 	%f1173, %f953, %f957, %f1109;
	fma.rn.f32 	%f1174, %f953, %f958, %f1110;
	fma.rn.f32 	%f1175, %f953, %f959, %f1111;
	fma.rn.f32 	%f1176, %f953, %f960, %f1112;
	fma.rn.f32 	%f1177, %f953, %f961, %f1113;
	fma.rn.f32 	%f1178, %f953, %f962, %f1114;
	fma.rn.f32 	%f1179, %f954, %f955, %f1115;
	fma.rn.f32 	%f1180, %f954, %f956, %f1116;
	fma.rn.f32 	%f1181, %f954, %f957, %f1117;
	fma.rn.f32 	%f1182, %f954, %f958, %f1118;
	fma.rn.f32 	%f1183, %f954, %f959, %f1119;
	fma.rn.f32 	%f1184, %f954, %f960, %f1120;
	fma.rn.f32 	%f1185, %f954, %f961, %f1121;
	fma.rn.f32 	%f1186, %f954, %f962, %f1122;
	add.s32 	%r157, %r424, 1584;
	// begin inline asm
	ld.shared.v4.f32 {%f979, %f980, %f981, %f982}, [%r157];

	// end inline asm
	add.s32 	%r158, %r424, 1648;
	// begin inline asm
	ld.shared.v4.f32 {%f983, %f984, %f985, %f986}, [%r158];

	// end inline asm
	add.s32 	%r159, %r423, 1536;
	// begin inline asm
	ld.shared.v4.f32 {%f987, %f988, %f989, %f990}, [%r159];

	// end inline asm
	add.s32 	%r160, %r423, 1664;
	// begin inline asm
	ld.shared.v4.f32 {%f991, %f992, %f993, %f994}, [%r160];

	// end inline asm
	fma.rn.f32 	%f1187, %f963, %f971, %f1123;
	fma.rn.f32 	%f1188, %f963, %f972, %f1124;
	fma.rn.f32 	%f1189, %f963, %f973, %f1125;
	fma.rn.f32 	%f1190, %f963, %f974, %f1126;
	fma.rn.f32 	%f1191, %f963, %f975, %f1127;
	fma.rn.f32 	%f1192, %f963, %f976, %f1128;
	fma.rn.f32 	%f1193, %f963, %f977, %f1129;
	fma.rn.f32 	%f1194, %f963, %f978, %f1130;
	fma.rn.f32 	%f1195, %f964, %f971, %f1131;
	fma.rn.f32 	%f1196, %f964, %f972, %f1132;
	fma.rn.f32 	%f1197, %f964, %f973, %f1133;
	fma.rn.f32 	%f1198, %f964, %f974, %f1134;
	fma.rn.f32 	%f1199, %f964, %f975, %f1135;
	fma.rn.f32 	%f1200, %f964, %f976, %f1136;
	fma.rn.f32 	%f1201, %f964, %f977, %f1137;
	fma.rn.f32 	%f1202, %f964, %f978, %f1138;
	fma.rn.f32 	%f1203, %f965, %f971, %f1139;
	fma.rn.f32 	%f1204, %f965, %f972, %f1140;
	fma.rn.f32 	%f1205, %f965, %f973, %f1141;
	fma.rn.f32 	%f1206, %f965, %f974, %f1142;
	fma.rn.f32 	%f1207, %f965, %f975, %f1143;
	fma.rn.f32 	%f1208, %f965, %f976, %f1144;
	fma.rn.f32 	%f1209, %f965, %f977, %f1145;
	fma.rn.f32 	%f1210, %f965, %f978, %f1146;
	fma.rn.f32 	%f1211, %f966, %f971, %f1147;
	fma.rn.f32 	%f1212, %f966, %f972, %f1148;
	fma.rn.f32 	%f1213, %f966, %f973, %f1149;
	fma.rn.f32 	%f1214, %f966, %f974, %f1150;
	fma.rn.f32 	%f1215, %f966, %f975, %f1151;
	fma.rn.f32 	%f1216, %f966, %f976, %f1152;
	fma.rn.f32 	%f1217, %f966, %f977, %f1153;
	fma.rn.f32 	%f1218, %f966, %f978, %f1154;
	fma.rn.f32 	%f1219, %f967, %f971, %f1155;
	fma.rn.f32 	%f1220, %f967, %f972, %f1156;
	fma.rn.f32 	%f1221, %f967, %f973, %f1157;
	fma.rn.f32 	%f1222, %f967, %f974, %f1158;
	fma.rn.f32 	%f1223, %f967, %f975, %f1159;
	fma.rn.f32 	%f1224, %f967, %f976, %f1160;
	fma.rn.f32 	%f1225, %f967, %f977, %f1161;
	fma.rn.f32 	%f1226, %f967, %f978, %f1162;
	fma.rn.f32 	%f1227, %f968, %f971, %f1163;
	fma.rn.f32 	%f1228, %f968, %f972, %f1164;
	fma.rn.f32 	%f1229, %f968, %f973, %f1165;
	fma.rn.f32 	%f1230, %f968, %f974, %f1166;
	fma.rn.f32 	%f1231, %f968, %f975, %f1167;
	fma.rn.f32 	%f1232, %f968, %f976, %f1168;
	fma.rn.f32 	%f1233, %f968, %f977, %f1169;
	fma.rn.f32 	%f1234, %f968, %f978, %f1170;
	fma.rn.f32 	%f1235, %f969, %f971, %f1171;
	fma.rn.f32 	%f1236, %f969, %f972, %f1172;
	fma.rn.f32 	%f1237, %f969, %f973, %f1173;
	fma.rn.f32 	%f1238, %f969, %f974, %f1174;
	fma.rn.f32 	%f1239, %f969, %f975, %f1175;
	fma.rn.f32 	%f1240, %f969, %f976, %f1176;
	fma.rn.f32 	%f1241, %f969, %f977, %f1177;
	fma.rn.f32 	%f1242, %f969, %f978, %f1178;
	fma.rn.f32 	%f1243, %f970, %f971, %f1179;
	fma.rn.f32 	%f1244, %f970, %f972, %f1180;
	fma.rn.f32 	%f1245, %f970, %f973, %f1181;
	fma.rn.f32 	%f1246, %f970, %f974, %f1182;
	fma.rn.f32 	%f1247, %f970, %f975, %f1183;
	fma.rn.f32 	%f1248, %f970, %f976, %f1184;
	fma.rn.f32 	%f1249, %f970, %f977, %f1185;
	fma.rn.f32 	%f1250, %f970, %f978, %f1186;
	add.s32 	%r161, %r424, 2112;
	// begin inline asm
	ld.shared.v4.f32 {%f995, %f996, %f997, %f998}, [%r161];

	// end inline asm
	add.s32 	%r162, %r424, 2176;
	// begin inline asm
	ld.shared.v4.f32 {%f999, %f1000, %f1001, %f1002}, [%r162];

	// end inline asm
	add.s32 	%r163, %r423, 2048;
	// begin inline asm
	ld.shared.v4.f32 {%f1003, %f1004, %f1005, %f1006}, [%r163];

	// end inline asm
	add.s32 	%r164, %r423, 2176;
	// begin inline asm
	ld.shared.v4.f32 {%f1007, %f1008, %f1009, %f1010}, [%r164];

	// end inline asm
	fma.rn.f32 	%f1251, %f979, %f987, %f1187;
	fma.rn.f32 	%f1252, %f979, %f988, %f1188;
	fma.rn.f32 	%f1253, %f979, %f989, %f1189;
	fma.rn.f32 	%f1254, %f979, %f990, %f1190;
	fma.rn.f32 	%f1255, %f979, %f991, %f1191;
	fma.rn.f32 	%f1256, %f979, %f992, %f1192;
	fma.rn.f32 	%f1257, %f979, %f993, %f1193;
	fma.rn.f32 	%f1258, %f979, %f994, %f1194;
	fma.rn.f32 	%f1259, %f980, %f987, %f1195;
	fma.rn.f32 	%f1260, %f980, %f988, %f1196;
	fma.rn.f32 	%f1261, %f980, %f989, %f1197;
	fma.rn.f32 	%f1262, %f980, %f990, %f1198;
	fma.rn.f32 	%f1263, %f980, %f991, %f1199;
	fma.rn.f32 	%f1264, %f980, %f992, %f1200;
	fma.rn.f32 	%f1265, %f980, %f993, %f1201;
	fma.rn.f32 	%f1266, %f980, %f994, %f1202;
	fma.rn.f32 	%f1267, %f981, %f987, %f1203;
	fma.rn.f32 	%f1268, %f981, %f988, %f1204;
	fma.rn.f32 	%f1269, %f981, %f989, %f1205;
	fma.rn.f32 	%f1270, %f981, %f990, %f1206;
	fma.rn.f32 	%f1271, %f981, %f991, %f1207;
	fma.rn.f32 	%f1272, %f981, %f992, %f1208;
	fma.rn.f32 	%f1273, %f981, %f993, %f1209;
	fma.rn.f32 	%f1274, %f981, %f994, %f1210;
	fma.rn.f32 	%f1275, %f982, %f987, %f1211;
	fma.rn.f32 	%f1276, %f982, %f988, %f1212;
	fma.rn.f32 	%f1277, %f982, %f989, %f1213;
	fma.rn.f32 	%f1278, %f982, %f990, %f1214;
	fma.rn.f32 	%f1279, %f982, %f991, %f1215;
	fma.rn.f32 	%f1280, %f982, %f992, %f1216;
	fma.rn.f32 	%f1281, %f982, %f993, %f1217;
	fma.rn.f32 	%f1282, %f982, %f994, %f1218;
	fma.rn.f32 	%f1283, %f983, %f987, %f1219;
	fma.rn.f32 	%f1284, %f983, %f988, %f1220;
	fma.rn.f32 	%f1285, %f983, %f989, %f1221;
	fma.rn.f32 	%f1286, %f983, %f990, %f1222;
	fma.rn.f32 	%f1287, %f983, %f991, %f1223;
	fma.rn.f32 	%f1288, %f983, %f992, %f1224;
	fma.rn.f32 	%f1289, %f983, %f993, %f1225;
	fma.rn.f32 	%f1290, %f983, %f994, %f1226;
	fma.rn.f32 	%f1291, %f984, %f987, %f1227;
	fma.rn.f32 	%f1292, %f984, %f988, %f1228;
	fma.rn.f32 	%f1293, %f984, %f989, %f1229;
	fma.rn.f32 	%f1294, %f984, %f990, %f1230;
	fma.rn.f32 	%f1295, %f984, %f991, %f1231;
	fma.rn.f32 	%f1296, %f984, %f992, %f1232;
	fma.rn.f32 	%f1297, %f984, %f993, %f1233;
	fma.rn.f32 	%f1298, %f984, %f994, %f1234;
	fma.rn.f32 	%f1299, %f985, %f987, %f1235;
	fma.rn.f32 	%f1300, %f985, %f988, %f1236;
	fma.rn.f32 	%f1301, %f985, %f989, %f1237;
	fma.rn.f32 	%f1302, %f985, %f990, %f1238;
	fma.rn.f32 	%f1303, %f985, %f991, %f1239;
	fma.rn.f32 	%f1304, %f985, %f992, %f1240;
	fma.rn.f32 	%f1305, %f985, %f993, %f1241;
	fma.rn.f32 	%f1306, %f985, %f994, %f1242;
	fma.rn.f32 	%f1307, %f986, %f987, %f1243;
	fma.rn.f32 	%f1308, %f986, %f988, %f1244;
	fma.rn.f32 	%f1309, %f986, %f989, %f1245;
	fma.rn.f32 	%f1310, %f986, %f990, %f1246;
	fma.rn.f32 	%f1311, %f986, %f991, %f1247;
	fma.rn.f32 	%f1312, %f986, %f992, %f1248;
	fma.rn.f32 	%f1313, %f986, %f993, %f1249;
	fma.rn.f32 	%f1314, %f986, %f994, %f1250;
	add.s32 	%r165, %r424, 2640;
	// begin inline asm
	ld.shared.v4.f32 {%f1011, %f1012, %f1013, %f1014}, [%r165];

	// end inline asm
	add.s32 	%r166, %r424, 2704;
	// begin inline asm
	ld.shared.v4.f32 {%f1015, %f1016, %f1017, %f1018}, [%r166];

	// end inline asm
	add.s32 	%r167, %r423, 2560;
	// begin inline asm
	ld.shared.v4.f32 {%f1019, %f1020, %f1021, %f1022}, [%r167];

	// end inline asm
	add.s32 	%r168, %r423, 2688;
	// begin inline asm
	ld.shared.v4.f32 {%f1023, %f1024, %f1025, %f1026}, [%r168];

	// end inline asm
	fma.rn.f32 	%f1315, %f995, %f1003, %f1251;
	fma.rn.f32 	%f1316, %f995, %f1004, %f1252;
	fma.rn.f32 	%f1317, %f995, %f1005, %f1253;
	fma.rn.f32 	%f1318, %f995, %f1006, %f1254;
	fma.rn.f32 	%f1319, %f995, %f1007, %f1255;
	fma.rn.f32 	%f1320, %f995, %f1008, %f1256;
	fma.rn.f32 	%f1321, %f995, %f1009, %f1257;
	fma.rn.f32 	%f1322, %f995, %f1010, %f1258;
	fma.rn.f32 	%f1323, %f996, %f1003, %f1259;
	fma.rn.f32 	%f1324, %f996, %f1004, %f1260;
	fma.rn.f32 	%f1325, %f996, %f1005, %f1261;
	fma.rn.f32 	%f1326, %f996, %f1006, %f1262;
	fma.rn.f32 	%f1327, %f996, %f1007, %f1263;
	fma.rn.f32 	%f1328, %f996, %f1008, %f1264;
	fma.rn.f32 	%f1329, %f996, %f1009, %f1265;
	fma.rn.f32 	%f1330, %f996, %f1010, %f1266;
	fma.rn.f32 	%f1331, %f997, %f1003, %f1267;
	fma.rn.f32 	%f1332, %f997, %f1004, %f1268;
	fma.rn.f32 	%f1333, %f997, %f1005, %f1269;
	fma.rn.f32 	%f1334, %f997, %f1006, %f1270;
	fma.rn.f32 	%f1335, %f997, %f1007, %f1271;
	fma.rn.f32 	%f1336, %f997, %f1008, %f1272;
	fma.rn.f32 	%f1337, %f997, %f1009, %f1273;
	fma.rn.f32 	%f1338, %f997, %f1010, %f1274;
	fma.rn.f32 	%f1339, %f998, %f1003, %f1275;
	fma.rn.f32 	%f1340, %f998, %f1004, %f1276;
	fma.rn.f32 	%f1341, %f998, %f1005, %f1277;
	fma.rn.f32 	%f1342, %f998, %f1006, %f1278;
	fma.rn.f32 	%f1343, %f998, %f1007, %f1279;
	fma.rn.f32 	%f1344, %f998, %f1008, %f1280;
	fma.rn.f32 	%f1345, %f998, %f1009, %f1281;
	fma.rn.f32 	%f1346, %f998, %f1010, %f1282;
	fma.rn.f32 	%f1347, %f999, %f1003, %f1283;
	fma.rn.f32 	%f1348, %f999, %f1004, %f1284;
	fma.rn.f32 	%f1349, %f999, %f1005, %f1285;
	fma.rn.f32 	%f1350, %f999, %f1006, %f1286;
	fma.rn.f32 	%f1351, %f999, %f1007, %f1287;
	fma.rn.f32 	%f1352, %f999, %f1008, %f1288;
	fma.rn.f32 	%f1353, %f999, %f1009, %f1289;
	fma.rn.f32 	%f1354, %f999, %f1010, %f1290;
	fma.rn.f32 	%f1355, %f1000, %f1003, %f1291;
	fma.rn.f32 	%f1356, %f1000, %f1004, %f1292;
	fma.rn.f32 	%f1357, %f1000, %f1005, %f1293;
	fma.rn.f32 	%f1358, %f1000, %f1006, %f1294;
	fma.rn.f32 	%f1359, %f1000, %f1007, %f1295;
	fma.rn.f32 	%f1360, %f1000, %f1008, %f1296;
	fma.rn.f32 	%f1361, %f1000, %f1009, %f1297;
	fma.rn.f32 	%f1362, %f1000, %f1010, %f1298;
	fma.rn.f32 	%f1363, %f1001, %f1003, %f1299;
	fma.rn.f32 	%f1364, %f1001, %f1004, %f1300;
	fma.rn.f32 	%f1365, %f1001, %f1005, %f1301;
	fma.rn.f32 	%f1366, %f1001, %f1006, %f1302;
	fma.rn.f32 	%f1367, %f1001, %f1007, %f1303;
	fma.rn.f32 	%f1368, %f1001, %f1008, %f1304;
	fma.rn.f32 	%f1369, %f1001, %f1009, %f1305;
	fma.rn.f32 	%f1370, %f1001, %f1010, %f1306;
	fma.rn.f32 	%f1371, %f1002, %f1003, %f1307;
	fma.rn.f32 	%f1372, %f1002, %f1004, %f1308;
	fma.rn.f32 	%f1373, %f1002, %f1005, %f1309;
	fma.rn.f32 	%f1374, %f1002, %f1006, %f1310;
	fma.rn.f32 	%f1375, %f1002, %f1007, %f1311;
	fma.rn.f32 	%f1376, %f1002, %f1008, %f1312;
	fma.rn.f32 	%f1377, %f1002, %f1009, %f1313;
	fma.rn.f32 	%f1378, %f1002, %f1010, %f1314;
	add.s32 	%r169, %r424, 3168;
	// begin inline asm
	ld.shared.v4.f32 {%f1027, %f1028, %f1029, %f1030}, [%r169];

	// end inline asm
	add.s32 	%r170, %r424, 3232;
	// begin inline asm
	ld.shared.v4.f32 {%f1031, %f1032, %f1033, %f1034}, [%r170];

	// end inline asm
	add.s32 	%r171, %r423, 3072;
	// begin inline asm
	ld.shared.v4.f32 {%f1035, %f1036, %f1037, %f1038}, [%r171];

	// end inline asm
	add.s32 	%r172, %r423, 3200;
	// begin inline asm
	ld.shared.v4.f32 {%f1039, %f1040, %f1041, %f1042}, [%r172];

	// end inline asm
	fma.rn.f32 	%f1379, %f1011, %f1019, %f1315;
	fma.rn.f32 	%f1380, %f1011, %f1020, %f1316;
	fma.rn.f32 	%f1381, %f1011, %f1021, %f1317;
	fma.rn.f32 	%f1382, %f1011, %f1022, %f1318;
	fma.rn.f32 	%f1383, %f1011, %f1023, %f1319;
	fma.rn.f32 	%f1384, %f1011, %f1024, %f1320;
	fma.rn.f32 	%f1385, %f1011, %f1025, %f1321;
	fma.rn.f32 	%f1386, %f1011, %f1026, %f1322;
	fma.rn.f32 	%f1387, %f1012, %f1019, %f1323;
	fma.rn.f32 	%f1388, %f1012, %f1020, %f1324;
	fma.rn.f32 	%f1389, %f1012, %f1021, %f1325;
	fma.rn.f32 	%f1390, %f1012, %f1022, %f1326;
	fma.rn.f32 	%f1391, %f1012, %f1023, %f1327;
	fma.rn.f32 	%f1392, %f1012, %f1024, %f1328;
	fma.rn.f32 	%f1393, %f1012, %f1025, %f1329;
	fma.rn.f32 	%f1394, %f1012, %f1026, %f1330;
	fma.rn.f32 	%f1395, %f1013, %f1019, %f1331;
	fma.rn.f32 	%f1396, %f1013, %f1020, %f1332;
	fma.rn.f32 	%f1397, %f1013, %f1021, %f1333;
	fma.rn.f32 	%f1398, %f1013, %f1022, %f1334;
	fma.rn.f32 	%f1399, %f1013, %f1023, %f1335;
	fma.rn.f32 	%f1400, %f1013, %f1024, %f1336;
	fma.rn.f32 	%f1401, %f1013, %f1025, %f1337;
	fma.rn.f32 	%f1402, %f1013, %f1026, %f1338;
	fma.rn.f32 	%f1403, %f1014, %f1019, %f1339;
	fma.rn.f32 	%f1404, %f1014, %f1020, %f1340;
	fma.rn.f32 	%f1405, %f1014, %f1021, %f1341;
	fma.rn.f32 	%f1406, %f1014, %f1022, %f1342;
	fma.rn.f32 	%f1407, %f1014, %f1023, %f1343;
	fma.rn.f32 	%f1408, %f1014, %f1024, %f1344;
	fma.rn.f32 	%f1409, %f1014, %f1025, %f1345;
	fma.rn.f32 	%f1410, %f1014, %f1026, %f1346;
	fma.rn.f32 	%f1411, %f1015, %f1019, %f1347;
	fma.rn.f32 	%f1412, %f1015, %f1020, %f1348;
	fma.rn.f32 	%f1413, %f1015, %f1021, %f1349;
	fma.rn.f32 	%f1414, %f1015, %f1022, %f1350;
	fma.rn.f32 	%f1415, %f1015, %f1023, %f1351;
	fma.rn.f32 	%f1416, %f1015, %f1024, %f1352;
	fma.rn.f32 	%f1417, %f1015, %f1025, %f1353;
	fma.rn.f32 	%f1418, %f1015, %f1026, %f1354;
	fma.rn.f32 	%f1419, %f1016, %f1019, %f1355;
	fma.rn.f32 	%f1420, %f1016, %f1020, %f1356;
	fma.rn.f32 	%f1421, %f1016, %f1021, %f1357;
	fma.rn.f32 	%f1422, %f1016, %f1022, %f1358;
	fma.rn.f32 	%f1423, %f1016, %f1023, %f1359;
	fma.rn.f32 	%f1424, %f1016, %f1024, %f1360;
	fma.rn.f32 	%f1425, %f1016, %f1025, %f1361;
	fma.rn.f32 	%f1426, %f1016, %f1026, %f1362;
	fma.rn.f32 	%f1427, %f1017, %f1019, %f1363;
	fma.rn.f32 	%f1428, %f1017, %f1020, %f1364;
	fma.rn.f32 	%f1429, %f1017, %f1021, %f1365;
	fma.rn.f32 	%f1430, %f1017, %f1022, %f1366;
	fma.rn.f32 	%f1431, %f1017, %f1023, %f1367;
	fma.rn.f32 	%f1432, %f1017, %f1024, %f1368;
	fma.rn.f32 	%f1433, %f1017, %f1025, %f1369;
	fma.rn.f32 	%f1434, %f1017, %f1026, %f1370;
	fma.rn.f32 	%f1435, %f1018, %f1019, %f1371;
	fma.rn.f32 	%f1436, %f1018, %f1020, %f1372;
	fma.rn.f32 	%f1437, %f1018, %f1021, %f1373;
	fma.rn.f32 	%f1438, %f1018, %f1022, %f1374;
	fma.rn.f32 	%f1439, %f1018, %f1023, %f1375;
	fma.rn.f32 	%f1440, %f1018, %f1024, %f1376;
	fma.rn.f32 	%f1441, %f1018, %f1025, %f1377;
	fma.rn.f32 	%f1442, %f1018, %f1026, %f1378;
	add.s32 	%r173, %r424, 3696;
	// begin inline asm
	ld.shared.v4.f32 {%f1043, %f1044, %f1045, %f1046}, [%r173];

	// end inline asm
	add.s32 	%r174, %r424, 3760;
	// begin inline asm
	ld.shared.v4.f32 {%f1047, %f1048, %f1049, %f1050}, [%r174];

	// end inline asm
	add.s32 	%r175, %r423, 3584;
	// begin inline asm
	ld.shared.v4.f32 {%f1051, %f1052, %f1053, %f1054}, [%r175];

	// end inline asm
	add.s32 	%r176, %r423, 3712;
	// begin inline asm
	ld.shared.v4.f32 {%f1055, %f1056, %f1057, %f1058}, [%r176];

	// end inline asm
	fma.rn.f32 	%f1443, %f1027, %f1035, %f1379;
	fma.rn.f32 	%f1444, %f1027, %f1036, %f1380;
	fma.rn.f32 	%f1445, %f1027, %f1037, %f1381;
	fma.rn.f32 	%f1446, %f1027, %f1038, %f1382;
	fma.rn.f32 	%f1447, %f1027, %f1039, %f1383;
	fma.rn.f32 	%f1448, %f1027, %f1040, %f1384;
	fma.rn.f32 	%f1449, %f1027, %f1041, %f1385;
	fma.rn.f32 	%f1450, %f1027, %f1042, %f1386;
	fma.rn.f32 	%f1451, %f1028, %f1035, %f1387;
	fma.rn.f32 	%f1452, %f1028, %f1036, %f1388;
	fma.rn.f32 	%f1453, %f1028, %f1037, %f1389;
	fma.rn.f32 	%f1454, %f1028, %f1038, %f1390;
	fma.rn.f32 	%f1455, %f1028, %f1039, %f1391;
	fma.rn.f32 	%f1456, %f1028, %f1040, %f1392;
	fma.rn.f32 	%f1457, %f1028, %f1041, %f1393;
	fma.rn.f32 	%f1458, %f1028, %f1042, %f1394;
	fma.rn.f32 	%f1459, %f1029, %f1035, %f1395;
	fma.rn.f32 	%f1460, %f1029, %f1036, %f1396;
	fma.rn.f32 	%f1461, %f1029, %f1037, %f1397;
	fma.rn.f32 	%f1462, %f1029, %f1038, %f1398;
	fma.rn.f32 	%f1463, %f1029, %f1039, %f1399;
	fma.rn.f32 	%f1464, %f1029, %f1040, %f1400;
	fma.rn.f32 	%f1465, %f1029, %f1041, %f1401;
	fma.rn.f32 	%f1466, %f1029, %f1042, %f1402;
	fma.rn.f32 	%f1467, %f1030, %f1035, %f1403;
	fma.rn.f32 	%f1468, %f1030, %f1036, %f1404;
	fma.rn.f32 	%f1469, %f1030, %f1037, %f1405;
	fma.rn.f32 	%f1470, %f1030, %f1038, %f1406;
	fma.rn.f32 	%f1471, %f1030, %f1039, %f1407;
	fma.rn.f32 	%f1472, %f1030, %f1040, %f1408;
	fma.rn.f32 	%f1473, %f1030, %f1041, %f1409;
	fma.rn.f32 	%f1474, %f1030, %f1042, %f1410;
	fma.rn.f32 	%f1475, %f1031, %f1035, %f1411;
	fma.rn.f32 	%f1476, %f1031, %f1036, %f1412;
	fma.rn.f32 	%f1477, %f1031, %f1037, %f1413;
	fma.rn.f32 	%f1478, %f1031, %f1038, %f1414;
	fma.rn.f32 	%f1479, %f1031, %f1039, %f1415;
	fma.rn.f32 	%f1480, %f1031, %f1040, %f1416;
	fma.rn.f32 	%f1481, %f1031, %f1041, %f1417;
	fma.rn.f32 	%f1482, %f1031, %f1042, %f1418;
	fma.rn.f32 	%f1483, %f1032, %f1035, %f1419;
	fma.rn.f32 	%f1484, %f1032, %f1036, %f1420;
	fma.rn.f32 	%f1485, %f1032, %f1037, %f1421;
	fma.rn.f32 	%f1486, %f1032, %f1038, %f1422;
	fma.rn.f32 	%f1487, %f1032, %f1039, %f1423;
	fma.rn.f32 	%f1488, %f1032, %f1040, %f1424;
	fma.rn.f32 	%f1489, %f1032, %f1041, %f1425;
	fma.rn.f32 	%f1490, %f1032, %f1042, %f1426;
	fma.rn.f32 	%f1491, %f1033, %f1035, %f1427;
	fma.rn.f32 	%f1492, %f1033, %f1036, %f1428;
	fma.rn.f32 	%f1493, %f1033, %f1037, %f1429;
	fma.rn.f32 	%f1494, %f1033, %f1038, %f1430;
	fma.rn.f32 	%f1495, %f1033, %f1039, %f1431;
	fma.rn.f32 	%f1496, %f1033, %f1040, %f1432;
	fma.rn.f32 	%f1497, %f1033, %f1041, %f1433;
	fma.rn.f32 	%f1498, %f1033, %f1042, %f1434;
	fma.rn.f32 	%f1499, %f1034, %f1035, %f1435;
	fma.rn.f32 	%f1500, %f1034, %f1036, %f1436;
	fma.rn.f32 	%f1501, %f1034, %f1037, %f1437;
	fma.rn.f32 	%f1502, %f1034, %f1038, %f1438;
	fma.rn.f32 	%f1503, %f1034, %f1039, %f1439;
	fma.rn.f32 	%f1504, %f1034, %f1040, %f1440;
	fma.rn.f32 	%f1505, %f1034, %f1041, %f1441;
	fma.rn.f32 	%f1506, %f1034, %f1042, %f1442;
	fma.rn.f32 	%f257, %f1043, %f1051, %f1443;
	fma.rn.f32 	%f258, %f1043, %f1052, %f1444;
	fma.rn.f32 	%f259, %f1043, %f1053, %f1445;
	fma.rn.f32 	%f260, %f1043, %f1054, %f1446;
	fma.rn.f32 	%f261, %f1043, %f1055, %f1447;
	fma.rn.f32 	%f262, %f1043, %f1056, %f1448;
	fma.rn.f32 	%f263, %f1043, %f1057, %f1449;
	fma.rn.f32 	%f264, %f1043, %f1058, %f1450;
	fma.rn.f32 	%f265, %f1044, %f1051, %f1451;
	fma.rn.f32 	%f266, %f1044, %f1052, %f1452;
	fma.rn.f32 	%f267, %f1044, %f1053, %f1453;
	fma.rn.f32 	%f268, %f1044, %f1054, %f1454;
	fma.rn.f32 	%f269, %f1044, %f1055, %f1455;
	fma.rn.f32 	%f270, %f1044, %f1056, %f1456;
	fma.rn.f32 	%f271, %f1044, %f1057, %f1457;
	fma.rn.f32 	%f272, %f1044, %f1058, %f1458;
	fma.rn.f32 	%f273, %f1045, %f1051, %f1459;
	fma.rn.f32 	%f274, %f1045, %f1052, %f1460;
	fma.rn.f32 	%f275, %f1045, %f1053, %f1461;
	fma.rn.f32 	%f276, %f1045, %f1054, %f1462;
	fma.rn.f32 	%f277, %f1045, %f1055, %f1463;
	fma.rn.f32 	%f278, %f1045, %f1056, %f1464;
	fma.rn.f32 	%f279, %f1045, %f1057, %f1465;
	fma.rn.f32 	%f280, %f1045, %f1058, %f1466;
	fma.rn.f32 	%f281, %f1046, %f1051, %f1467;
	fma.rn.f32 	%f282, %f1046, %f1052, %f1468;
	fma.rn.f32 	%f283, %f1046, %f1053, %f1469;
	fma.rn.f32 	%f284, %f1046, %f1054, %f1470;
	fma.rn.f32 	%f285, %f1046, %f1055, %f1471;
	fma.rn.f32 	%f286, %f1046, %f1056, %f1472;
	fma.rn.f32 	%f287, %f1046, %f1057, %f1473;
	fma.rn.f32 	%f288, %f1046, %f1058, %f1474;
	fma.rn.f32 	%f289, %f1047, %f1051, %f1475;
	fma.rn.f32 	%f290, %f1047, %f1052, %f1476;
	fma.rn.f32 	%f291, %f1047, %f1053, %f1477;
	fma.rn.f32 	%f292, %f1047, %f1054, %f1478;
	fma.rn.f32 	%f293, %f1047, %f1055, %f1479;
	fma.rn.f32 	%f294, %f1047, %f1056, %f1480;
	fma.rn.f32 	%f295, %f1047, %f1057, %f1481;
	fma.rn.f32 	%f296, %f1047, %f1058, %f1482;
	fma.rn.f32 	%f297, %f1048, %f1051, %f1483;
	fma.rn.f32 	%f298, %f1048, %f1052, %f1484;
	fma.rn.f32 	%f299, %f1048, %f1053, %f1485;
	fma.rn.f32 	%f300, %f1048, %f1054, %f1486;
	fma.rn.f32 	%f301, %f1048, %f1055, %f1487;
	fma.rn.f32 	%f302, %f1048, %f1056, %f1488;
	fma.rn.f32 	%f303, %f1048, %f1057, %f1489;
	fma.rn.f32 	%f304, %f1048, %f1058, %f1490;
	fma.rn.f32 	%f305, %f1049, %f1051, %f1491;
	fma.rn.f32 	%f306, %f1049, %f1052, %f1492;
	fma.rn.f32 	%f307, %f1049, %f1053, %f1493;
	fma.rn.f32 	%f308, %f1049, %f1054, %f1494;
	fma.rn.f32 	%f309, %f1049, %f1055, %f1495;
	fma.rn.f32 	%f310, %f1049, %f1056, %f1496;
	fma.rn.f32 	%f311, %f1049, %f1057, %f1497;
	fma.rn.f32 	%f312, %f1049, %f1058, %f1498;
	fma.rn.f32 	%f313, %f1050, %f1051, %f1499;
	fma.rn.f32 	%f314, %f1050, %f1052, %f1500;
	fma.rn.f32 	%f315, %f1050, %f1053, %f1501;
	fma.rn.f32 	%f316, %f1050, %f1054, %f1502;
	fma.rn.f32 	%f317, %f1050, %f1055, %f1503;
	fma.rn.f32 	%f318, %f1050, %f1056, %f1504;
	fma.rn.f32 	%f319, %f1050, %f1057, %f1505;
	fma.rn.f32 	%f320, %f1050, %f1058, %f1506;
	shl.b32 	%r178, %r2, 11;
	cvt.u64.u32 	%rd60, %r178;
	cvta.shared.u64 	%rd62, %rd33;
	add.s64 	%rd63, %rd62, %rd60;
	shl.b32 	%r180, %r4, 5;
	or.b32  	%r181, %r180, %r3;
	mul.wide.u32 	%rd64, %r181, 16;
	add.s64 	%rd59, %rd63, %rd64;
	// begin inline asm
	{.reg .u64 u64addr;
 cvta.to.shared.u64 u64addr, %rd59;
 cvt.u32.u64 %r177, u64addr;}

	// end inline asm
	add.s32 	%r182, %r72, %r178;
	shl.b32 	%r183, %r1, 2;
	add.s32 	%r27, %r182, %r183;
	or.b32  	%r28, %r8, %r63;
	shl.b32 	%r186, %r2, 6;
	and.b32  	%r187, %r186, 64;
	add.s32 	%r29, %r5, %r187;
	setp.ge.u32 	%p29, %r28, %r30;
	@%p29 bra 	$L__BB0_7;
	ld.param.u64 	%rd259, [_Z22sgemm_128x128x8_kernelPKfS0_Pfjjjjj_param_2];
	cvt.u64.u32 	%rd65, %r29;
	mul.lo.s32 	%r188, %r31, %r28;
	cvt.u64.u32 	%rd66, %r188;
	add.s64 	%rd67, %rd66, %rd65;
	shl.b64 	%rd68, %rd67, 2;
	add.s64 	%rd9, %rd259, %rd68;
	add.s32 	%r189, %r28, 32;
	setp.gt.u32 	%p30, %r189, %r30;
	@%p30 bra 	$L__BB0_6;
	max.u32 	%r270, %r31, %r29;
	sub.s32 	%r271, %r270, %r29;
	bar.sync 	0;
	// begin inline asm
	st.shared.v4.f32 [%r177], {%f257, %f258, %f259, %f260};

	// end inline asm
	add.s32 	%r251, %r177, 128;
	// begin inline asm
	st.shared.v4.f32 [%r251], {%f265, %f266, %f267, %f268};

	// end inline asm
	add.s32 	%r252, %r177, 256;
	// begin inline asm
	st.shared.v4.f32 [%r252], {%f273, %f274, %f275, %f276};

	// end inline asm
	add.s32 	%r253, %r177, 384;
	// begin inline asm
	st.shared.v4.f32 [%r253], {%f281, %f282, %f283, %f284};

	// end inline asm
	bar.sync 	0;
	setp.gt.u32 	%p31, %r31, %r29;
	selp.u32 	%r249, 1, 0, %p31;
	ld.shared.f32 	%f1523, [%r27];
	// begin inline asm
	{.reg .pred p;
 setp.ne.b32 p, %r249, 0;
 @p st.global.f32 [%rd9], %f1523;}

	// end inline asm
	mul.wide.u32 	%rd133, %r31, 4;
	add.s64 	%rd70, %rd9, %rd133;
	ld.shared.f32 	%f1524, [%r27+128];
	// begin inline asm
	{.reg .pred p;
 setp.ne.b32 p, %r249, 0;
 @p st.global.f32 [%rd70], %f1524;}

	// end inline asm
	shl.b32 	%r272, %r31, 1;
	mul.wide.u32 	%rd134, %r272, 4;
	add.s64 	%rd71, %rd9, %rd134;
	ld.shared.f32 	%f1525, [%r27+256];
	// begin inline asm
	{.reg .pred p;
 setp.ne.b32 p, %r249, 0;
 @p st.global.f32 [%rd71], %f1525;}

	// end inline asm
	mul.lo.s32 	%r273, %r31, 3;
	mul.wide.u32 	%rd135, %r273, 4;
	add.s64 	%rd72, %rd9, %rd135;
	ld.shared.f32 	%f1526, [%r27+384];
	// begin inline asm
	{.reg .pred p;
 setp.ne.b32 p, %r249, 0;
 @p st.global.f32 [%rd72], %f1526;}

	// end inline asm
	shl.b32 	%r274, %r31, 2;
	mul.wide.u32 	%rd136, %r274, 4;
	add.s64 	%rd73, %rd9, %rd136;
	ld.shared.f32 	%f1527, [%r27+512];
	// begin inline asm
	{.reg .pred p;
 setp.ne.b32 p, %r249, 0;
 @p st.global.f32 [%rd73], %f1527;}

	// end inline asm
	mul.lo.s32 	%r275, %r31, 5;
	mul.wide.u32 	%rd137, %r275, 4;
	add.s64 	%rd74, %rd9, %rd137;
	ld.shared.f32 	%f1528, [%r27+640];
	// begin inline asm
	{.reg .pred p;
 setp.ne.b32 p, %r249, 0;
 @p st.global.f32 [%rd74], %f1528;}

	// end inline asm
	mul.lo.s32 	%r276, %r31, 6;
	mul.wide.u32 	%rd138, %r276, 4;
	add.s64 	%rd75, %rd9, %rd138;
	ld.shared.f32 	%f1529, [%r27+768];
	// begin inline asm
	{.reg .pred p;
 setp.ne.b32 p, %r249, 0;
 @p st.global.f32 [%rd75], %f1529;}

	// end inline asm
	mul.lo.s32 	%r277, %r31, 7;
	mul.wide.u32 	%rd139, %r277, 4;
	add.s64 	%rd76, %rd9, %rd139;
	ld.shared.f32 	%f1530, [%r27+896];
	// begin inline asm
	{.reg .pred p;
 setp.ne.b32 p, %r249, 0;
 @p st.global.f32 [%rd76], %f1530;}

	// end inline asm
	shl.b32 	%r278, %r31, 3;
	mul.wide.u32 	%rd140, %r278, 4;
	add.s64 	%rd77, %rd9, %rd140;
	ld.shared.f32 	%f1531, [%r27+1024];
	// begin inline asm
	{.reg .pred p;
 setp.ne.b32 p, %r249, 0;
 @p st.global.f32 [%rd77], %f1531;}

	// end inline asm
	mul.lo.s32 	%r279, %r31, 9;
	mul.wide.u32 	%rd141, %r279, 4;
	add.s64 	%rd78, %rd9, %rd141;
	ld.shared.f32 	%f1532, [%r27+1152];
	// begin inline asm
	{.reg .pred p;
 setp.ne.b32 p, %r249, 0;
 @p st.global.f32 [%rd78], %f1532;}

	// end inline asm
	mul.lo.s32 	%r280, %r31, 10;
	mul.wide.u32 	%rd142, %r280, 4;
	add.s64 	%rd79, %rd9, %rd142;
	ld.shared.f32 	%f1533, [%r27+1280];
	// begin inline asm
	{.reg .pred p;
 setp.ne.b32 p, %r249, 0;
 @p st.global.f32 [%rd79], %f1533;}

	// end inline asm
	mul.lo.s32 	%r281, %r31, 11;
	mul.wide.u32 	%rd143, %r281, 4;
	add.s64 	%rd80, %rd9, %rd143;
	ld.shared.f32 	%f1534, [%r27+1408];
	// begin inline asm
	{.reg .pred p;
 setp.ne.b32 p, %r249, 0;
 @p st.global.f32 [%rd80], %f1534;}

	// end inline asm
	mul.lo.s32 	%r282, %r31, 12;
	mul.wide.u32 	%rd144, %r282, 4;
	add.s64 	%rd81, %rd9, %rd144;
	ld.shared.f32 	%f1535, [%r27+1536];
	// begin inline asm
	{.reg .pred p;
 setp.ne.b32 p, %r249, 0;
 @p st.global.f32 [%rd81], %f1535;}

	// end inline asm
	mul.lo.s32 	%r283, %r31, 13;
	mul.wide.u32 	%rd145, %r283, 4;
	add.s64 	%rd82, %rd9, %rd145;
	ld.shared.f32 	%f1536, [%r27+1664];
	// begin inline asm
	{.reg .pred p;
 setp.ne.b32 p, %r249, 0;
 @p st.global.f32 [%rd82], %f1536;}

	// end inline asm
	mul.lo.s32 	%r284, %r31, 14;
	mul.wide.u32 	%rd146, %r284, 4;
	add.s64 	%rd83, %rd9, %rd146;
	ld.shared.f32 	%f1537, [%r27+1792];
	// begin inline asm
	{.reg .pred p;
 setp.ne.b32 p, %r249, 0;
 @p st.global.f32 [%rd83], %f1537;}

	// end inline asm
	mul.lo.s32 	%r285, %r31, 15;
	mul.wide.u32 	%rd147, %r285, 4;
	add.s64 	%rd84, %rd9, %rd147;
	ld.shared.f32 	%f1538, [%r27+1920];
	// begin inline asm
	{.reg .pred p;
 setp.ne.b32 p, %r249, 0;
 @p st.global.f32 [%rd84], %f1538;}

	// end inline asm
	bar.sync 	0;
	// begin inline asm
	st.shared.v4.f32 [%r177], {%f261, %f262, %f263, %f264};

	// end inline asm
	// begin inline asm
	st.shared.v4.f32 [%r251], {%f269, %f270, %f271, %f272};

	// end inline asm
	// begin inline asm
	st.shared.v4.f32 [%r252], {%f277, %f278, %f279, %f280};

	// end inline asm
	// begin inline asm
	st.shared.v4.f32 [%r253], {%f285, %f286, %f287, %f288};

	// end inline asm
	bar.sync 	0;
	setp.gt.u32 	%p32, %r271, 32;
	selp.u32 	%r269, 1, 0, %p32;
	add.s64 	%rd85, %rd9, 128;
	ld.shared.f32 	%f1555, [%r27];
	// begin inline asm
	{.reg .pred p;
 setp.ne.b32 p, %r269, 0;
 @p st.global.f32 [%rd85], %f1555;}

	// end inline asm
	add.s64 	%rd86, %rd70, 128;
	ld.shared.f32 	%f1556, [%r27+128];
	// begin inline asm
	{.reg .pred p;
 setp.ne.b32 p, %r269, 0;
 @p st.global.f32 [%rd86], %f1556;}

	// end inline asm
	add.s64 	%rd87, %rd71, 128;
	ld.shared.f32 	%f1557, [%r27+256];
	// begin inline asm
	{.reg .pred p;
 setp.ne.b32 p, %r269, 0;
 @p st.global.f32 [%rd87], %f1557;}

	// end inline asm
	add.s64 	%rd88, %rd72, 128;
	ld.shared.f32 	%f1558, [%r27+384];
	// begin inline asm
	{.reg .pred p;
 setp.ne.b32 p, %r269, 0;
 @p st.global.f32 [%rd88], %f1558;}

	// end inline asm
	add.s64 	%rd89, %rd73, 128;
	ld.shared.f32 	%f1559, [%r27+512];
	// begin inline asm
	{.reg .pred p;
 setp.ne.b32 p, %r269, 0;
 @p st.global.f32 [%rd89], %f1559;}

	// end inline asm
	add.s64 	%rd90, %rd74, 128;
	ld.shared.f32 	%f1560, [%r27+640];
	// begin inline asm
	{.reg .pred p;
 setp.ne.b32 p, %r269, 0;
 @p st.global.f32 [%rd90], %f1560;}

	// end inline asm
	add.s64 	%rd91, %rd75, 128;
	ld.shared.f32 	%f1561, [%r27+768];
	// begin inline asm
	{.reg .pred p;
 setp.ne.b32 p, %r269, 0;
 @p st.global.f32 [%rd91], %f1561;}

	// end inline asm
	add.s64 	%rd92, %rd76, 128;
	ld.shared.f32 	%f1562, [%r27+896];
	// begin inline asm
	{.reg .pred p;
 setp.ne.b32 p, %r269, 0;
 @p st.global.f32 [%rd92], %f1562;}

	// end inline asm
	add.s64 	%rd93, %rd77, 128;
	ld.shared.f32 	%f1563, [%r27+1024];
	// begin inline asm
	{.reg .pred p;
 setp.ne.b32 p, %r269, 0;
 @p st.global.f32 [%rd93], %f1563;}

	// end inline asm
	add.s64 	%rd94, %rd78, 128;
	ld.shared.f32 	%f1564, [%r27+1152];
	// begin inline asm
	{.reg .pred p;
 setp.ne.b32 p, %r269, 0;
 @p st.global.f32 [%rd94], %f1564;}

	// end inline asm
	add.s64 	%rd95, %rd79, 128;
	ld.shared.f32 	%f1565, [%r27+1280];
	// begin inline asm
	{.reg .pred p;
 setp.ne.b32 p, %r269, 0;
 @p st.global.f32 [%rd95], %f1565;}

	// end inline asm
	add.s64 	%rd96, %rd80, 128;
	ld.shared.f32 	%f1566, [%r27+1408];
	// begin inline asm
	{.reg .pred p;
 setp.ne.b32 p, %r269, 0;
 @p st.global.f32 [%rd96], %f1566;}

	// end inline asm
	add.s64 	%rd97, %rd81, 128;
	ld.shared.f32 	%f1567, [%r27+1536];
	// begin inline asm
	{.reg .pred p;
 setp.ne.b32 p, %r269, 0;
 @p st.global.f32 [%rd97], %f1567;}

	// end inline asm
	add.s64 	%rd98, %rd82, 128;
	ld.shared.f32 	%f1568, [%r27+1664];
	// begin inline asm
	{.reg .pred p;
 setp.ne.b32 p, %r269, 0;
 @p st.global.f32 [%rd98], %f1568;}

	// end inline asm
	add.s64 	%rd99, %rd83, 128;
	ld.shared.f32 	%f1569, [%r27+1792];
	// begin inline asm
	{.reg .pred p;
 setp.ne.b32 p, %r269, 0;
 @p st.global.f32 [%rd99], %f1569;}

	// end inline asm
	add.s64 	%rd100, %rd84, 128;
	ld.shared.f32 	%f1570, [%r27+1920];
	// begin inline asm
	{.reg .pred p;
 setp.ne.b32 p, %r269, 0;
 @p st.global.f32 [%rd100], %f1570;}

	// end inline asm
	shl.b32 	%r286, %r31, 4;
	bar.sync 	0;
	// begin inline asm
	st.shared.v4.f32 [%r177], {%f289, %f290, %f291, %f292};

	// end inline asm
	// begin inline asm
	st.shared.v4.f32 [%r251], {%f297, %f298, %f299, %f300};

	// end inline asm
	// begin inline asm
	st.shared.v4.f32 [%r252], {%f305, %f306, %f307, %f308};

	// end inline asm
	// begin inline asm
	st.shared.v4.f32 [%r253], {%f313, %f314, %f315, %f316};

	// end inline asm
	bar.sync 	0;
	mul.wide.u32 	%rd148, %r286, 4;
	add.s64 	%rd101, %rd9, %rd148;
	ld.shared.f32 	%f1587, [%r27];
	// begin inline asm
	{.reg .pred p;
 setp.ne.b32 p, %r249, 0;
 @p st.global.f32 [%rd101], %f1587;}

	// end inline asm
	mul.lo.s32 	%r287, %r31, 17;
	mul.wide.u32 	%rd149, %r287, 4;
	add.s64 	%rd102, %rd9, %rd149;
	ld.shared.f32 	%f1588, [%r27+128];
	// begin inline asm
	{.reg .pred p;
 setp.ne.b32 p, %r249, 0;
 @p st.global.f32 [%rd102], %f1588;}

	// end inline asm
	mul.lo.s32 	%r288, %r31, 18;
	mul.wide.u32 	%rd150, %r288, 4;
	add.s64 	%rd103, %rd9, %rd150;
	ld.shared.f32 	%f1589, [%r27+256];
	// begin inline asm
	{.reg .pred p;
 setp.ne.b32 p, %r249, 0;
 @p st.global.f32 [%rd103], %f1589;}

	// end inline asm
	mul.lo.s32 	%r289, %r31, 19;
	mul.wide.u32 	%rd151, %r289, 4;
	add.s64 	%rd104, %rd9, %rd151;
	ld.shared.f32 	%f1590, [%r27+384];
	// begin inline asm
	{.reg .pred p;
 setp.ne.b32 p, %r249, 0;
 @p st.global.f32 [%rd104], %f1590;}

	// end inline asm
	mul.lo.s32 	%r290, %r31, 20;
	mul.wide.u32 	%rd152, %r290, 4;
	add.s64 	%rd105, %rd9, %rd152;
	ld.shared.f32 	%f1591, [%r27+512];
	// begin inline asm
	{.reg .pred p;
 setp.ne.b32 p, %r249, 0;
 @p st.global.f32 [%rd105], %f1591;}

	// end inline asm
	mul.lo.s32 	%r291, %r31, 21;
	mul.wide.u32 	%rd153, %r291, 4;
	add.s64 	%rd106, %rd9, %rd153;
	ld.shared.f32 	%f1592, [%r27+640];
	// begin inline asm
	{.reg .pred p;
 setp.ne.b32 p, %r249, 0;
 @p st.global.f32 [%rd106], %f1592;}

	// end inline asm
	mul.lo.s32 	%r292, %r31, 22;
	mul.wide.u32 	%rd154, %r292, 4;
	add.s64 	%rd107, %rd9, %rd154;
	ld.shared.f32 	%f1593, [%r27+768];
	// begin inline asm
	{.reg .pred p;
 setp.ne.b32 p, %r249, 0;
 @p st.global.f32 [%rd107], %f1593;}

	// end inline asm
	mul.lo.s32 	%r293, %r31, 23;
	mul.wide.u32 	%rd155, %r293, 4;
	add.s64 	%rd108, %rd9, %rd155;
	ld.shared.f32 	%f1594, [%r27+896];
	// begin inline asm
	{.reg .pred p;
 setp.ne.b32 p, %r249, 0;
 @p st.global.f32 [%rd108], %f1594;}

	// end inline asm
	mul.lo.s32 	%r294, %r31, 24;
	mul.wide.u32 	%rd156, %r294, 4;
	add.s64 	%rd109, %rd9, %rd156;
	ld.shared.f32 	%f1595, [%r27+1024];
	// begin inline asm
	{.reg .pred p;
 setp.ne.b32 p, %r249, 0;
 @p st.global.f32 [%rd109], %f1595;}

	// end inline asm
	mul.lo.s32 	%r295, %r31, 25;
	mul.wide.u32 	%rd157, %r295, 4;
	add.s64 	%rd110, %rd9, %rd157;
	ld.shared.f32 	%f1596, [%r27+1152];
	// begin inline asm
	{.reg .pred p;
 setp.ne.b32 p, %r249, 0;
 @p st.global.f32 [%rd110], %f1596;}

	// end inline asm
	mul.lo.s32 	%r296, %r31, 26;
	mul.wide.u32 	%rd158, %r296, 4;
	add.s64 	%rd111, %rd9, %rd158;
	ld.shared.f32 	%f1597, [%r27+1280];
	// begin inline asm
	{.reg .pred p;
 setp.ne.b32 p, %r249, 0;
 @p st.global.f32 [%rd111], %f1597;}

	// end inline asm
	mul.lo.s32 	%r297, %r31, 27;
	mul.wide.u32 	%rd159, %r297, 4;
	add.s64 	%rd112, %rd9, %rd159;
	ld.shared.f32 	%f1598, [%r27+1408];
	// begin inline asm
	{.reg .pred p;
 setp.ne.b32 p, %r249, 0;
 @p st.global.f32 [%rd112], %f1598;}

	// end inline asm
	mul.lo.s32 	%r298, %r31, 28;
	mul.wide.u32 	%rd160, %r298, 4;
	add.s64 	%rd113, %rd9, %rd160;
	ld.shared.f32 	%f1599, [%r27+1536];
	// begin inline asm
	{.reg .pred p;
 setp.ne.b32 p, %r249, 0;
 @p st.global.f32 [%rd113], %f1599;}

	// end inline asm
	mul.lo.s32 	%r299, %r31, 29;
	mul.wide.u32 	%rd161, %r299, 4;
	add.s64 	%rd114, %rd9, %rd161;
	ld.shared.f32 	%f1600, [%r27+1664];
	// begin inline asm
	{.reg .pred p;
 setp.ne.b32 p, %r249, 0;
 @p st.global.f32 [%rd114], %f1600;}

	// end inline asm
	mul.lo.s32 	%r300, %r31, 30;
	mul.wide.u32 	%rd162, %r300, 4;
	add.s64 	%rd115, %rd9, %rd162;
	ld.shared.f32 	%f1601, [%r27+1792];
	// begin inline asm
	{.reg .pred p;
 setp.ne.b32 p, %r249, 0;
 @p st.global.f32 [%rd115], %f1601;}

	// end inline asm
	mul.lo.s32 	%r301, %r31, 31;
	mul.wide.u32 	%rd163, %r301, 4;
	add.s64 	%rd116, %rd9, %rd163;
	ld.shared.f32 	%f1602, [%r27+1920];
	// begin inline asm
	{.reg .pred p;
 setp.ne.b32 p, %r249, 0;
 @p st.global.f32 [%rd116], %f1602;}

	// end inline asm
	bar.sync 	0;
	// begin inline asm
	st.shared.v4.f32 [%r177], {%f293, %f294, %f295, %f296};

	// end inline asm
	// begin inline asm
	st.shared.v4.f32 [%r251], {%f301, %f302, %f303, %f304};

	// end inline asm
	// begin inline asm
	st.shared.v4.f32 [%r252], {%f309, %f310, %f311, %f312};

	// end inline asm
	// begin inline asm
	st.shared.v4.f32 [%r253], {%f317, %f318, %f319, %f320};

	// end inline asm
	bar.sync 	0;
	add.s64 	%rd117, %rd101, 128;
	ld.shared.f32 	%f1619, [%r27];
	// begin inline asm
	{.reg .pred p;
 setp.ne.b32 p, %r269, 0;
 @p st.global.f32 [%rd117], %f1619;}

	// end inline asm
	add.s64 	%rd118, %rd102, 128;
	ld.shared.f32 	%f1620, [%r27+128];
	// begin inline asm
	{.reg .pred p;
 setp.ne.b32 p, %r269, 0;
 @p st.global.f32 [%rd118], %f1620;}

	// end inline asm
	add.s64 	%rd119, %rd103, 128;
	ld.shared.f32 	%f1621, [%r27+256];
	// begin inline asm
	{.reg .pred p;
 setp.ne.b32 p, %r269, 0;
 @p st.global.f32 [%rd119], %f1621;}

	// end inline asm
	add.s64 	%rd120, %rd104, 128;
	ld.shared.f32 	%f1622, [%r27+384];
	// begin inline asm
	{.reg .pred p;
 setp.ne.b32 p, %r269, 0;
 @p st.global.f32 [%rd120], %f1622;}

	// end inline asm
	add.s64 	%rd121, %rd105, 128;
	ld.shared.f32 	%f1623, [%r27+512];
	// begin inline asm
	{.reg .pred p;
 setp.ne.b32 p, %r269, 0;
 @p st.global.f32 [%rd121], %f1623;}

	// end inline asm
	add.s64 	%rd122, %rd106, 128;
	ld.shared.f32 	%f1624, [%r27+640];
	// begin inline asm
	{.reg .pred p;
 setp.ne.b32 p, %r269, 0;
 @p st.global.f32 [%rd122], %f1624;}

	// end inline asm
	add.s64 	%rd123, %rd107, 128;
	ld.shared.f32 	%f1625, [%r27+768];
	// begin inline asm
	{.reg .pred p;
 setp.ne.b32 p, %r269, 0;
 @p st.global.f32 [%rd123], %f1625;}

	// end inline asm
	add.s64 	%rd124, %rd108, 128;
	ld.shared.f32 	%f1626, [%r27+896];
	// begin inline asm
	{.reg .pred p;
 setp.ne.b32 p, %r269, 0;
 @p st.global.f32 [%rd124], %f1626;}

	// end inline asm
	add.s64 	%rd125, %rd109, 128;
	ld.shared.f32 	%f1627, [%r27+1024];
	// begin inline asm
	{.reg .pred p;
 setp.ne.b32 p, %r269, 0;
 @p st.global.f32 [%rd125], %f1627;}

	// end inline asm
	add.s64 	%rd126, %rd110, 128;
	ld.shared.f32 	%f1628, [%r27+1152];
	// begin inline asm
	{.reg .pred p;
 setp.ne.b32 p, %r269, 0;
 @p st.global.f32 [%rd126], %f1628;}

	// end inline asm
	add.s64 	%rd127, %rd111, 128;
	ld.shared.f32 	%f1629, [%r27+1280];
	// begin inline asm
	{.reg .pred p;
 setp.ne.b32 p, %r269, 0;
 @p st.global.f32 [%rd127], %f1629;}

	// end inline asm
	add.s64 	%rd128, %rd112, 128;
	ld.shared.f32 	%f1630, [%r27+1408];
	// begin inline asm
	{.reg .pred p;
 setp.ne.b32 p, %r269, 0;
 @p st.global.f32 [%rd128], %f1630;}

	// end inline asm
	add.s64 	%rd129, %rd113, 128;
	ld.shared.f32 	%f1631, [%r27+1536];
	// begin inline asm
	{.reg .pred p;
 setp.ne.b32 p, %r269, 0;
 @p st.global.f32 [%rd129], %f1631;}

	// end inline asm
	add.s64 	%rd130, %rd114, 128;
	ld.shared.f32 	%f1632, [%r27+1664];
	// begin inline asm
	{.reg .pred p;
 setp.ne.b32 p, %r269, 0;
 @p st.global.f32 [%rd130], %f1632;}

	// end inline asm
	add.s64 	%rd131, %rd115, 128;
	ld.shared.f32 	%f1633, [%r27+1792];
	// begin inline asm
	{.reg .pred p;
 setp.ne.b32 p, %r269, 0;
 @p st.global.f32 [%rd131], %f1633;}

	// end inline asm
	add.s64 	%rd132, %rd116, 128;
	ld.shared.f32 	%f1634, [%r27+1920];
	// begin inline asm
	{.reg .pred p;
 setp.ne.b32 p, %r269, 0;
 @p st.global.f32 [%rd132], %f1634;}

	// end inline asm
	bra.uni 	$L__BB0_7;
$L__BB0_6:
	max.u32 	%r382, %r31, %r29;
	sub.s32 	%r383, %r382, %r29;
	max.u32 	%r384, %r30, %r28;
	sub.s32 	%r385, %r384, %r28;
	bar.sync 	0;
	// begin inline asm
	st.shared.v4.f32 [%r177], {%f257, %f258, %f259, %f260};

	// end inline asm
	add.s32 	%r363, %r177, 128;
	// begin inline asm
	st.shared.v4.f32 [%r363], {%f265, %f266, %f267, %f268};

	// end inline asm
	add.s32 	%r364, %r177, 256;
	// begin inline asm
	st.shared.v4.f32 [%r364], {%f273, %f274, %f275, %f276};

	// end inline asm
	add.s32 	%r365, %r177, 384;
	// begin inline asm
	st.shared.v4.f32 [%r365], {%f281, %f282, %f283, %f284};

	// end inline asm
	bar.sync 	0;
	setp.gt.u32 	%p33, %r31, %r29;
	ld.shared.f32 	%f1651, [%r27];
	selp.u32 	%r306, 1, 0, %p33;
	// begin inline asm
	{.reg .pred p;
 setp.ne.b32 p, %r306, 0;
 @p st.global.f32 [%rd9], %f1651;}

	// end inline asm
	mul.wide.u32 	%rd228, %r31, 4;
	add.s64 	%rd165, %rd9, %rd228;
	setp.gt.u32 	%p34, %r385, 1;
	and.pred  	%p35, %p34, %p33;
	ld.shared.f32 	%f1652, [%r27+128];
	selp.u32 	%r307, 1, 0, %p35;
	// begin inline asm
	{.reg .pred p;
 setp.ne.b32 p, %r307, 0;
 @p st.global.f32 [%rd165], %f1652;}

	// end inline asm
	shl.b32 	%r386, %r31, 1;
	mul.wide.u32 	%rd229, %r386, 4;
	add.s64 	%rd166, %rd9, %rd229;
	setp.gt.u32 	%p36, %r385, 2;
	and.pred  	%p37, %p36, %p33;
	ld.shared.f32 	%f1653, [%r27+256];
	selp.u32 	%r308, 1, 0, %p37;
	// begin inline asm
	{.reg .pred p;
 setp.ne.b32 p, %r308, 0;
 @p st.global.f32 [%rd166], %f1653;}

	// end inline asm
	mul.lo.s32 	%r387, %r31, 3;
	mul.wide.u32 	%rd230, %r387, 4;
	add.s64 	%rd167, %rd9, %rd230;
	setp.gt.u32 	%p38, %r385, 3;
	and.pred  	%p39, %p38, %p33;
	ld.shared.f32 	%f1654, [%r27+384];
	selp.u32 	%r309, 1, 0, %p39;
	// begin inline asm
	{.reg .pred p;
 setp.ne.b32 p, %r309, 0;
 @p st.global.f32 [%rd167], %f1654;}

	// end inline asm
	shl.b32 	%r388, %r31, 2;
	mul.wide.u32 	%rd231, %r388, 4;
	add.s64 	%rd168, %rd9, %rd231;
	setp.gt.u32 	%p40, %r385, 4;
	and.pred  	%p41, %p40, %p33;
	ld.shared.f32 	%f1655, [%r27+512];
	selp.u32 	%r310, 1, 0, %p41;
	// begin inline asm
	{.reg .pred p;
 setp.ne.b32 p, %r310, 0;
 @p st.global.f32 [%rd168], %f1655;}

	// end inline asm
	mul.lo.s32 	%r389, %r31, 5;
	mul.wide.u32 	%rd232, %r389, 4;
	add.s64 	%rd169, %rd9, %rd232;
	setp.gt.u32 	%p42, %r385, 5;
	and.pred  	%p43, %p42, %p33;
	ld.shared.f32 	%f1656, [%r27+640];
	selp.u32 	%r311, 1, 0, %p43;
	// begin inline asm
	{.reg .pred p;
 setp.ne.b32 p, %r311, 0;
 @p st.global.f32 [%rd169], %f1656;}

	// end inline asm
	mul.lo.s32 	%r390, %r31, 6;
	mul.wide.u32 	%rd233, %r390, 4;
	add.s64 	%rd170, %rd9, %rd233;
	setp.gt.u32 	%p44, %r385, 6;
	and.pred  	%p45, %p44, %p33;
	ld.shared.f32 	%f1657, [%r27+768];
	selp.u32 	%r312, 1, 0, %p45;
	// begin inline asm
	{.reg .pred p;
 setp.ne.b32 p, %r312, 0;
 @p st.global.f32 [%rd170], %f1657;}

	// end inline asm
	mul.lo.s32 	%r391, %r31, 7;
	mul.wide.u32 	%rd234, %r391, 4;
	add.s64 	%rd171, %rd9, %rd234;
	setp.gt.u32 	%p46, %r385, 7;
	and.pred  	%p47, %p46, %p33;
	ld.shared.f32 	%f1658, [%r27+896];
	selp.u32 	%r313, 1, 0, %p47;
	// begin inline asm
	{.reg .pred p;
 setp.ne.b32 p, %r313, 0;
 @p st.global.f32 [%rd171], %f1658;}

	// end inline asm
	shl.b32 	%r392, %r31, 3;
	mul.wide.u32 	%rd235, %r392, 4;
	add.s64 	%rd172, %rd9, %rd235;
	setp.gt.u32 	%p48, %r385, 8;
	and.pred  	%p49, %p48, %p33;
	ld.shared.f32 	%f1659, [%r27+1024];
	selp.u32 	%r314, 1, 0, %p49;
	// begin inline asm
	{.reg .pred p;
 setp.ne.b32 p, %r314, 0;
 @p st.global.f32 [%rd172], %f1659;}

	// end inline asm
	mul.lo.s32 	%r393, %r31, 9;
	mul.wide.u32 	%rd236, %r393, 4;
	add.s64 	%rd173, %rd9, %rd236;
	setp.gt.u32 	%p50, %r385, 9;
	and.pred  	%p51, %p50, %p33;
	ld.shared.f32 	%f1660, [%r27+1152];
	selp.u32 	%r315, 1, 0, %p51;
	// begin inline asm
	{.reg .pred p;
 setp.ne.b32 p, %r315, 0;
 @p st.global.f32 [%rd173], %f1660;}

	// end inline asm
	mul.lo.s32 	%r394, %r31, 10;
	mul.wide.u32 	%rd237, %r394, 4;
	add.s64 	%rd174, %rd9, %rd237;
	setp.gt.u32 	%p52, %r385, 10;
	and.pred  	%p53, %p52, %p33;
	ld.shared.f32 	%f1661, [%r27+1280];
	selp.u32 	%r316, 1, 0, %p53;
	// begin inline asm
	{.reg .pred p;
 setp.ne.b32 p, %r316, 0;
 @p st.global.f32 [%rd174], %f1661;}

	// end inline asm
	mul.lo.s32 	%r395, %r31, 11;
	mul.wide.u32 	%rd238, %r395, 4;
	add.s64 	%rd175, %rd9, %rd238;
	setp.gt.u32 	%p54, %r385, 11;
	and.pred  	%p55, %p54, %p33;
	ld.shared.f32 	%f1662, [%r27+1408];
	selp.u32 	%r317, 1, 0, %p55;
	// begin inline asm
	{.reg .pred p;
 setp.ne.b32 p, %r317, 0;
 @p st.global.f32 [%rd175], %f1662;}

	// end inline asm
	mul.lo.s32 	%r396, %r31, 12;
	mul.wide.u32 	%rd239, %r396, 4;
	add.s64 	%rd176, %rd9, %rd239;
	setp.gt.u32 	%p56, %r385, 12;
	and.pred  	%p57, %p56, %p33;
	ld.shared.f32 	%f1663, [%r27+1536];
	selp.u32 	%r318, 1, 0, %p57;
	// begin inline asm
	{.reg .pred p;
 setp.ne.b32 p, %r318, 0;
 @p st.global.f32 [%rd176], %f1663;}

	// end inline asm
	mul.lo.s32 	%r397, %r31, 13;
	mul.wide.u32 	%rd240, %r397, 4;
	add.s64 	%rd177, %rd9, %rd240;
	setp.gt.u32 	%p58, %r385, 13;
	and.pred  	%p59, %p58, %p33;
	ld.shared.f32 	%f1664, [%r27+1664];
	selp.u32 	%r319, 1, 0, %p59;
	// begin inline asm
	{.reg .pred p;
 setp.ne.b32 p, %r319, 0;
 @p st.global.f32 [%rd177], %f1664;}

	// end inline asm
	mul.lo.s32 	%r398, %r31, 14;
	mul.wide.u32 	%rd241, %r398, 4;
	add.s64 	%rd178, %rd9, %rd241;
	setp.gt.u32 	%p60, %r385, 14;
	and.pred  	%p61, %p60, %p33;
	ld.shared.f32 	%f1665, [%r27+1792];
	selp.u32 	%r320, 1, 0, %p61;
	// begin inline asm
	{.reg .pred p;
 setp.ne.b32 p, %r320, 0;
 @p st.global.f32 [%rd178], %f1665;}

	// end inline asm
	mul.lo.s32 	%r399, %r31, 15;
	mul.wide.u32 	%rd242, %r399, 4;
	add.s64 	%rd179, %rd9, %rd242;
	setp.gt.u32 	%p62, %r385, 15;
	and.pred  	%p63, %p62, %p33;
	ld.shared.f32 	%f1666, [%r27+1920];
	selp.u32 	%r321, 1, 0, %p63;
	// begin inline asm
	{.reg .pred p;
 setp.ne.b32 p, %r321, 0;
 @p st.global.f32 [%rd179], %f1666;}

	// end inline asm
	bar.sync 	0;
	// begin inline asm
	st.shared.v4.f32 [%r177], {%f261, %f262, %f263, %f264};

	// end inline asm
	// begin inline asm
	st.shared.v4.f32 [%r363], {%f269, %f270, %f271, %f272};

	// end inline asm
	// begin inline asm
	st.shared.v4.f32 [%r364], {%f277, %f278, %f279, %f280};

	// end inline asm
	// begin inline asm
	st.shared.v4.f32 [%r365], {%f285, %f286, %f287, %f288};

	// end inline asm
	bar.sync 	0;
	setp.gt.u32 	%p64, %r383, 32;
	add.s64 	%rd180, %rd9, 128;
	ld.shared.f32 	%f1683, [%r27];
	selp.u32 	%r326, 1, 0, %p64;
	// begin inline asm
	{.reg .pred p;
 setp.ne.b32 p, %r326, 0;
 @p st.global.f32 [%rd180], %f1683;}

	// end inline asm
	add.s64 	%rd181, %rd165, 128;
	and.pred  	%p65, %p34, %p64;
	ld.shared.f32 	%f1684, [%r27+128];
	selp.u32 	%r327, 1, 0, %p65;
	// begin inline asm
	{.reg .pred p;
 setp.ne.b32 p, %r327, 0;
 @p st.global.f32 [%rd181], %f1684;}

	// end inline asm
	add.s64 	%rd182, %rd166, 128;
	and.pred  	%p66, %p36, %p64;
	ld.shared.f32 	%f1685, [%r27+256];
	selp.u32 	%r328, 1, 0, %p66;
	// begin inline asm
	{.reg .pred p;
 setp.ne.b32 p, %r328, 0;
 @p st.global.f32 [%rd182], %f1685;}

	// end inline asm
	add.s64 	%rd183, %rd167, 128;
	and.pred  	%p67, %p38, %p64;
	ld.shared.f32 	%f1686, [%r27+384];
	selp.u32 	%r329, 1, 0, %p67;
	// begin inline asm
	{.reg .pred p;
 setp.ne.b32 p, %r329, 0;
 @p st.global.f32 [%rd183], %f1686;}

	// end inline asm
	add.s64 	%rd184, %rd168, 128;
	and.pred  	%p68, %p40, %p64;
	ld.shared.f32 	%f1687, [%r27+512];
	selp.u32 	%r330, 1, 0, %p68;
	// begin inline asm
	{.reg .pred p;
 setp.ne.b32 p, %r330, 0;
 @p st.global.f32 [%rd184], %f1687;}

	// end inline asm
	add.s64 	%rd185, %rd169, 128;
	and.pred  	%p69, %p42, %p64;
	ld.shared.f32 	%f1688, [%r27+640];
	selp.u32 	%r331, 1, 0, %p69;
	// begin inline asm
	{.reg .pred p;
 setp.ne.b32 p, %r331, 0;
 @p st.global.f32 [%rd185], %f1688;}

	// end inline asm
	add.s64 	%rd186, %rd170, 128;
	and.pred  	%p70, %p44, %p64;
	ld.shared.f32 	%f1689, [%r27+768];
	selp.u32 	%r332, 1, 0, %p70;
	// begin inline asm
	{.reg .pred p;
 setp.ne.b32 p, %r332, 0;
 @p st.global.f32 [%rd186], %f1689;}

	// end inline asm
	add.s64 	%rd187, %rd171, 128;
	and.pred  	%p71, %p46, %p64;
	ld.shared.f32 	%f1690, [%r27+896];
	selp.u32 	%r333, 1, 0, %p71;
	// begin inline asm
	{.reg .pred p;
 setp.ne.b32 p, %r333, 0;
 @p st.global.f32 [%rd187], %f1690;}

	// end inline asm
	add.s64 	%rd188, %rd172, 128;
	and.pred  	%p72, %p48, %p64;
	ld.shared.f32 	%f1691, [%r27+1024];
	selp.u32 	%r334, 1, 0, %p72;
	// begin inline asm
	{.reg .pred p;
 setp.ne.b32 p, %r334, 0;
 @p st.global.f32 [%rd188], %f1691;}

	// end inline asm
	add.s64 	%rd189, %rd173, 128;
	and.pred  	%p73, %p50, %p64;
	ld.shared.f32 	%f1692, [%r27+1152];
	selp.u32 	%r335, 1, 0, %p73;
	// begin inline asm
	{.reg .pred p;
 setp.ne.b32 p, %r335, 0;
 @p st.global.f32 [%rd189], %f1692;}

	// end inline asm
	add.s64 	%rd190, %rd174, 128;
	and.pred  	%p74, %p52, %p64;
	ld.shared.f32 	%f1693, [%r27+1280];
	selp.u32 	%r336, 1, 0, %p74;
	// begin inline asm
	{.reg .pred p;
 setp.ne.b32 p, %r336, 0;
 @p st.global.f32 [%rd190], %f1693;}

	// end inline asm
	add.s64 	%rd191, %rd175, 128;
	and.pred  	%p75, %p54, %p64;
	ld.shared.f32 	%f1694, [%r27+1408];
	selp.u32 	%r337, 1, 0, %p75;
	// begin inline asm
	{.reg .pred p;
 setp.ne.b32 p, %r337, 0;
 @p st.global.f32 [%rd191], %f1694;}

	// end inline asm
	add.s64 	%rd192, %rd176, 128;
	and.pred  	%p76, %p56, %p64;
	ld.shared.f32 	%f1695, [%r27+1536];
	selp.u32 	%r338, 1, 0, %p76;
	// begin inline asm
	{.reg .pred p;
 setp.ne.b32 p, %r338, 0;
 @p st.global.f32 [%rd192], %f1695;}

	// end inline asm
	add.s64 	%rd193, %rd177, 128;
	and.pred  	%p77, %p58, %p64;
	ld.shared.f32 	%f1696, [%r27+1664];
	selp.u32 	%r339, 1, 0, %p77;
	// begin inline asm
	{.reg .pred p;
 setp.ne.b32 p, %r339, 0;
 @p st.global.f32 [%rd193], %f1696;}

	// end inline asm
	add.s64 	%rd194, %rd178, 128;
	and.pred  	%p78, %p60, %p64;
	ld.shared.f32 	%f1697, [%r27+1792];
	selp.u32 	%r340, 1, 0, %p78;
	// begin inline asm
	{.reg .pred p;
 setp.ne.b32 p, %r340, 0;
 @p st.global.f32 [%rd194], %f1697;}

	// end inline asm
	add.s64 	%rd195, %rd179, 128;
	and.pred  	%p79, %p62, %p64;
	ld.shared.f32 	%f1698, [%r27+1920];
	selp.u32 	%r341, 1, 0, %p79;
	// begin inline asm
	{.reg .pred p;
 setp.ne.b32 p, %r341, 0;
 @p st.global.f32 [%rd195], %f1698;}

	// end inline asm
	shl.b32 	%r400, %r31, 4;
	bar.sync 	0;
	// begin inline asm
	st.shared.v4.f32 [%r177], {%f289, %f290, %f291, %f292};

	// end inline asm
	// begin inline asm
	st.shared.v4.f32 [%r363], {%f297, %f298, %f299, %f300};

	// end inline asm
	// begin inline asm
	st.shared.v4.f32 [%r364], {%f305, %f306, %f307, %f308};

	// end inline asm
	// begin inline asm
	st.shared.v4.f32 [%r365], {%f313, %f314, %f315, %f316};

	// end inline asm
	bar.sync 	0;
	mul.wide.u32 	%rd243, %r400, 4;
	add.s64 	%rd196, %rd9, %rd243;
	setp.gt.u32 	%p80, %r385, 16;
	and.pred  	%p81, %p80, %p33;
	ld.shared.f32 	%f1715, [%r27];
	selp.u32 	%r346, 1, 0, %p81;
	// begin inline asm
	{.reg .pred p;
 setp.ne.b32 p, %r346, 0;
 @p st.global.f32 [%rd196], %f1715;}

	// end inline asm
	mul.lo.s32 	%r401, %r31, 17;
	mul.wide.u32 	%rd244, %r401, 4;
	add.s64 	%rd197, %rd9, %rd244;
	setp.gt.u32 	%p82, %r385, 17;
	and.pred  	%p83, %p82, %p33;
	ld.shared.f32 	%f1716, [%r27+128];
	selp.u32 	%r347, 1, 0, %p83;
	// begin inline asm
	{.reg .pred p;
 setp.ne.b32 p, %r347, 0;
 @p st.global.f32 [%rd197], %f1716;}

	// end inline asm
	mul.lo.s32 	%r402, %r31, 18;
	mul.wide.u32 	%rd245, %r402, 4;
	add.s64 	%rd198, %rd9, %rd245;
	setp.gt.u32 	%p84, %r385, 18;
	and.pred  	%p85, %p84, %p33;
	ld.shared.f32 	%f1717, [%r27+256];
	selp.u32 	%r348, 1, 0, %p85;
	// begin inline asm
	{.reg .pred p;
 setp.ne.b32 p, %r348, 0;
 @p st.global.f32 [%rd198], %f1717;}

	// end inline asm
	mul.lo.s32 	%r403, %r31, 19;
	mul.wide.u32 	%rd246, %r403, 4;
	add.s64 	%rd199, %rd9, %rd246;
	setp.gt.u32 	%p86, %r385, 19;
	and.pred  	%p87, %p86, %p33;
	ld.shared.f32 	%f1718, [%r27+384];
	selp.u32 	%r349, 1, 0, %p87;
	// begin inline asm
	{.reg .pred p;
 setp.ne.b32 p, %r349, 0;
 @p st.global.f32 [%rd199], %f1718;}

	// end inline asm
	mul.lo.s32 	%r404, %r31, 20;
	mul.wide.u32 	%rd247, %r404, 4;
	add.s64 	%rd200, %rd9, %rd247;
	setp.gt.u32 	%p88, %r385, 20;
	and.pred  	%p89, %p88, %p33;
	ld.shared.f32 	%f1719, [%r27+512];
	selp.u32 	%r350, 1, 0, %p89;
	// begin inline asm
	{.reg .pred p;
 setp.ne.b32 p, %r350, 0;
 @p st.global.f32 [%rd200], %f1719;}

	// end inline asm
	mul.lo.s32 	%r405, %r31, 21;
	mul.wide.u32 	%rd248, %r405, 4;
	add.s64 	%rd201, %rd9, %rd248;
	setp.gt.u32 	%p90, %r385, 21;
	and.pred  	%p91, %p90, %p33;
	ld.shared.f32 	%f1720, [%r27+640];
	selp.u32 	%r351, 1, 0, %p91;
	// begin inline asm
	{.reg .pred p;
 setp.ne.b32 p, %r351, 0;
 @p st.global.f32 [%rd201], %f1720;}

	// end inline asm
	mul.lo.s32 	%r406, %r31, 22;
	mul.wide.u32 	%rd249, %r406, 4;
	add.s64 	%rd202, %rd9, %rd249;
	setp.gt.u32 	%p92, %r385, 22;
	and.pred  	%p93, %p92, %p33;
	ld.shared.f32 	%f1721, [%r27+768];
	selp.u32 	%r352, 1, 0, %p93;
	// begin inline asm
	{.reg .pred p;
 setp.ne.b32 p, %r352, 0;
 @p st.global.f32 [%rd202], %f1721;}

	// end inline asm
	mul.lo.s32 	%r407, %r31, 23;
	mul.wide.u32 	%rd250, %r407, 4;
	add.s64 	%rd203, %rd9, %rd250;
	setp.gt.u32 	%p94, %r385, 23;
	and.pred  	%p95, %p94, %p33;
	ld.shared.f32 	%f1722, [%r27+896];
	selp.u32 	%r353, 1, 0, %p95;
	// begin inline asm
	{.reg .pred p;
 setp.ne.b32 p, %r353, 0;
 @p st.global.f32 [%rd203], %f1722;}

	// end inline asm
	mul.lo.s32 	%r408, %r31, 24;
	mul.wide.u32 	%rd251, %r408, 4;
	add.s64 	%rd204, %rd9, %rd251;
	setp.gt.u32 	%p96, %r385, 24;
	and.pred  	%p97, %p96, %p33;
	ld.shared.f32 	%f1723, [%r27+1024];
	selp.u32 	%r354, 1, 0, %p97;
	// begin inline asm
	{.reg .pred p;
 setp.ne.b32 p, %r354, 0;
 @p st.global.f32 [%rd204], %f1723;}

	// end inline asm
	mul.lo.s32 	%r409, %r31, 25;
	mul.wide.u32 	%rd252, %r409, 4;
	add.s64 	%rd205, %rd9, %rd252;
	setp.gt.u32 	%p98, %r385, 25;
	and.pred  	%p99, %p98, %p33;
	ld.shared.f32 	%f1724, [%r27+1152];
	selp.u32 	%r355, 1, 0, %p99;
	// begin inline asm
	{.reg .pred p;
 setp.ne.b32 p, %r355, 0;
 @p st.global.f32 [%rd205], %f1724;}

	// end inline asm
	mul.lo.s32 	%r410, %r31, 26;
	mul.wide.u32 	%rd253, %r410, 4;
	add.s64 	%rd206, %rd9, %rd253;
	setp.gt.u32 	%p100, %r385, 26;
	and.pred  	%p101, %p100, %p33;
	ld.shared.f32 	%f1725, [%r27+1280];
	selp.u32 	%r356, 1, 0, %p101;
	// begin inline asm
	{.reg .pred p;
 setp.ne.b32 p, %r356, 0;
 @p st.global.f32 [%rd206], %f1725;}

	// end inline asm
	mul.lo.s32 	%r411, %r31, 27;
	mul.wide.u32 	%rd254, %r411, 4;
	add.s64 	%rd207, %rd9, %rd254;
	setp.gt.u32 	%p102, %r385, 27;
	and.pred  	%p103, %p102, %p33;
	ld.shared.f32 	%f1726, [%r27+1408];
	selp.u32 	%r357, 1, 0, %p103;
	// begin inline asm
	{.reg .pred p;
 setp.ne.b32 p, %r357, 0;
 @p st.global.f32 [%rd207], %f1726;}

	// end inline asm
	mul.lo.s32 	%r412, %r31, 28;
	mul.wide.u32 	%rd255, %r412, 4;
	add.s64 	%rd208, %rd9, %rd255;
	setp.gt.u32 	%p104, %r385, 28;
	and.pred  	%p105, %p104, %p33;
	ld.shared.f32 	%f1727, [%r27+1536];
	selp.u32 	%r358, 1, 0, %p105;
	// begin inline asm
	{.reg .pred p;
 setp.ne.b32 p, %r358, 0;
 @p st.global.f32 [%rd208], %f1727;}

	// end inline asm
	mul.lo.s32 	%r413, %r31, 29;
	mul.wide.u32 	%rd256, %r413, 4;
	add.s64 	%rd209, %rd9, %rd256;
	setp.gt.u32 	%p106, %r385, 29;
	and.pred  	%p107, %p106, %p33;
	ld.shared.f32 	%f1728, [%r27+1664];
	selp.u32 	%r359, 1, 0, %p107;
	// begin inline asm
	{.reg .pred p;
 setp.ne.b32 p, %r359, 0;
 @p st.global.f32 [%rd209], %f1728;}

	// end inline asm
	mul.lo.s32 	%r414, %r31, 30;
	mul.wide.u32 	%rd257, %r414, 4;
	add.s64 	%rd210, %rd9, %rd257;
	setp.gt.u32 	%p108, %r385, 30;
	and.pred  	%p109, %p108, %p33;
	ld.shared.f32 	%f1729, [%r27+1792];
	selp.u32 	%r360, 1, 0, %p109;
	// begin inline asm
	{.reg .pred p;
 setp.ne.b32 p, %r360, 0;
 @p st.global.f32 [%rd210], %f1729;}

	// end inline asm
	mul.lo.s32 	%r415, %r31, 31;
	mul.wide.u32 	%rd258, %r415, 4;
	add.s64 	%rd211, %rd9, %rd258;
	setp.gt.u32 	%p110, %r385, 31;
	and.pred  	%p111, %p110, %p33;
	ld.shared.f32 	%f1730, [%r27+1920];
	selp.u32 	%r361, 1, 0, %p111;
	// begin inline asm
	{.reg .pred p;
 setp.ne.b32 p, %r361, 0;
 @p st.global.f32 [%rd211], %f1730;}

	// end inline asm
	bar.sync 	0;
	// begin inline asm
	st.shared.v4.f32 [%r177], {%f293, %f294, %f295, %f296};

	// end inline asm
	// begin inline asm
	st.shared.v4.f32 [%r363], {%f301, %f302, %f303, %f304};

	// end inline asm
	// begin inline asm
	st.shared.v4.f32 [%r364], {%f309, %f310, %f311, %f312};

	// end inline asm
	// begin inline asm
	st.shared.v4.f32 [%r365], {%f317, %f318, %f319, %f320};

	// end inline asm
	bar.sync 	0;
	add.s64 	%rd212, %rd196, 128;
	and.pred  	%p112, %p80, %p64;
	ld.shared.f32 	%f1747, [%r27];
	selp.u32 	%r366, 1, 0, %p112;
	// begin inline asm
	{.reg .pred p;
 setp.ne.b32 p, %r366, 0;
 @p st.global.f32 [%rd212], %f1747;}

	// end inline asm
	add.s64 	%rd213, %rd197, 128;
	and.pred  	%p113, %p82, %p64;
	ld.shared.f32 	%f1748, [%r27+128];
	selp.u32 	%r367, 1, 0, %p113;
	// begin inline asm
	{.reg .pred p;
 setp.ne.b32 p, %r367, 0;
 @p st.global.f32 [%rd213], %f1748;}

	// end inline asm
	add.s64 	%rd214, %rd198, 128;
	and.pred  	%p114, %p84, %p64;
	ld.shared.f32 	%f1749, [%r27+256];
	selp.u32 	%r368, 1, 0, %p114;
	// begin inline asm
	{.reg .pred p;
 setp.ne.b32 p, %r368, 0;
 @p st.global.f32 [%rd214], %f1749;}

	// end inline asm
	add.s64 	%rd215, %rd199, 128;
	and.pred  	%p115, %p86, %p64;
	ld.shared.f32 	%f1750, [%r27+384];
	selp.u32 	%r369, 1, 0, %p115;
	// begin inline asm
	{.reg .pred p;
 setp.ne.b32 p, %r369, 0;
 @p st.global.f32 [%rd215], %f1750;}

	// end inline asm
	add.s64 	%rd216, %rd200, 128;
	and.pred  	%p116, %p88, %p64;
	ld.shared.f32 	%f1751, [%r27+512];
	selp.u32 	%r370, 1, 0, %p116;
	// begin inline asm
	{.reg .pred p;
 setp.ne.b32 p, %r370, 0;
 @p st.global.f32 [%rd216], %f1751;}

	// end inline asm
	add.s64 	%rd217, %rd201, 128;
	and.pred  	%p117, %p90, %p64;
	ld.shared.f32 	%f1752, [%r27+640];
	selp.u32 	%r371, 1, 0, %p117;
	// begin inline asm
	{.reg .pred p;
 setp.ne.b32 p, %r371, 0;
 @p st.global.f32 [%rd217], %f1752;}

	// end inline asm
	add.s64 	%rd218, %rd202, 128;
	and.pred  	%p118, %p92, %p64;
	ld.shared.f32 	%f1753, [%r27+768];
	selp.u32 	%r372, 1, 0, %p118;
	// begin inline asm
	{.reg .pred p;
 setp.ne.b32 p, %r372, 0;
 @p st.global.f32 [%rd218], %f1753;}

	// end inline asm
	add.s64 	%rd219, %rd203, 128;
	and.pred  	%p119, %p94, %p64;
	ld.shared.f32 	%f1754, [%r27+896];
	selp.u32 	%r373, 1, 0, %p119;
	// begin inline asm
	{.reg .pred p;
 setp.ne.b32 p, %r373, 0;
 @p st.global.f32 [%rd219], %f1754;}

	// end inline asm
	add.s64 	%rd220, %rd204, 128;
	and.pred  	%p120, %p96, %p64;
	ld.shared.f32 	%f1755, [%r27+1024];
	selp.u32 	%r374, 1, 0, %p120;
	// begin inline asm
	{.reg .pred p;
 setp.ne.b32 p, %r374, 0;
 @p st.global.f32 [%rd220], %f1755;}

	// end inline asm
	add.s64 	%rd221, %rd205, 128;
	and.pred  	%p121, %p98, %p64;
	ld.shared.f32 	%f1756, [%r27+1152];
	selp.u32 	%r375, 1, 0, %p121;
	// begin inline asm
	{.reg .pred p;
 setp.ne.b32 p, %r375, 0;
 @p st.global.f32 [%rd221], %f1756;}

	// end inline asm
	add.s64 	%rd222, %rd206, 128;
	and.pred  	%p122, %p100, %p64;
	ld.shared.f32 	%f1757, [%r27+1280];
	selp.u32 	%r376, 1, 0, %p122;
	// begin inline asm
	{.reg .pred p;
 setp.ne.b32 p, %r376, 0;
 @p st.global.f32 [%rd222], %f1757;}

	// end inline asm
	add.s64 	%rd223, %rd207, 128;
	and.pred  	%p123, %p102, %p64;
	ld.shared.f32 	%f1758, [%r27+1408];
	selp.u32 	%r377, 1, 0, %p123;
	// begin inline asm
	{.reg .pred p;
 setp.ne.b32 p, %r377, 0;
 @p st.global.f32 [%rd223], %f1758;}

	// end inline asm
	add.s64 	%rd224, %rd208, 128;
	and.pred  	%p124, %p104, %p64;
	ld.shared.f32 	%f1759, [%r27+1536];
	selp.u32 	%r378, 1, 0, %p124;
	// begin inline asm
	{.reg .pred p;
 setp.ne.b32 p, %r378, 0;
 @p st.global.f32 [%rd224], %f1759;}

	// end inline asm
	add.s64 	%rd225, %rd209, 128;
	and.pred  	%p125, %p106, %p64;
	ld.shared.f32 	%f1760, [%r27+1664];
	selp.u32 	%r379, 1, 0, %p125;
	// begin inline asm
	{.reg .pred p;
 setp.ne.b32 p, %r379, 0;
 @p st.global.f32 [%rd225], %f1760;}

	// end inline asm
	add.s64 	%rd226, %rd210, 128;
	and.pred  	%p126, %p108, %p64;
	ld.shared.f32 	%f1761, [%r27+1792];
	selp.u32 	%r380, 1, 0, %p126;
	// begin inline asm
	{.reg .pred p;
 setp.ne.b32 p, %r380, 0;
 @p st.global.f32 [%rd226], %f1761;}

	// end inline asm
	add.s64 	%rd227, %rd211, 128;
	and.pred  	%p127, %p110, %p64;
	ld.shared.f32 	%f1762, [%r27+1920];
	selp.u32 	%r381, 1, 0, %p127;
	// begin inline asm
	{.reg .pred p;
 setp.ne.b32 p, %r381, 0;
 @p st.global.f32 [%rd227], %f1762;}

	// end inline asm
$L__BB0_7:
	ret;

}


// ===== COMPILED SASS (sm_100) =====

	.target	sm_100

	.elftype	@"ET_EXEC"


//--------------------- .note.nv.tkinfo           --------------------------
	.section	.note.nv.tkinfo,"",@"SHT_NOTE"
	.sectionflags	@"SHF_NOTE_NV_TKINFO"
	.tkinfo
        /*0018*/ 	.word	0x00000002
        /*0030*/ 	.string	""
        /*0030*/ 	.string	"ptxas"
        /*0030*/ 	.string	"Cuda compilation tools, release 13.0, V13.0.88"
        /*0030*/ 	.string	"Build cuda_13.0.r13.0/compiler.36424714_0"
        /*0030*/ 	.string	"-arch sm_100 -m 64 "



//--------------------- .note.nv.cuinfo           --------------------------
	.section	.note.nv.cuinfo,"",@"SHT_NOTE"
	.sectionflags	@"SHF_NOTE_NV_CUINFO"
        /*0018*/ 	.short	0x0002
        /*001a*/ 	.short	0x0064
        /*001c*/ 	.short	0x0082
	.zero		2


//--------------------- .nv.info                  --------------------------
	.section	.nv.info,"",@"SHT_CUDA_INFO"
	.align	4


	//----- nvinfo : EIATTR_REGCOUNT
	.align		4
        /*0000*/ 	.byte	0x04, 0x2f
        /*0002*/ 	.short	(.L_1 - .L_0)
	.align		4
.L_0:
        /*0004*/ 	.word	index@(_Z22sgemm_128x128x8_kernelPKfS0_Pfjjjjj)
        /*0008*/ 	.word	0x0000007f


	//----- nvinfo : EIATTR_FRAME_SIZE
	.align		4
.L_1:
        /*000c*/ 	.byte	0x04, 0x11
        /*000e*/ 	.short	(.L_3 - .L_2)
	.align		4
.L_2:
        /*0010*/ 	.word	index@(_Z22sgemm_128x128x8_kernelPKfS0_Pfjjjjj)
        /*0014*/ 	.word	0x00000000


	//----- nvinfo : EIATTR_MIN_STACK_SIZE
	.align		4
.L_3:
        /*0018*/ 	.byte	0x04, 0x12
        /*001a*/ 	.short	(.L_5 - .L_4)
	.align		4
.L_4:
        /*001c*/ 	.word	index@(_Z22sgemm_128x128x8_kernelPKfS0_Pfjjjjj)
        /*0020*/ 	.word	0x00000000
.L_5:


//--------------------- .nv.compat                --------------------------
	.section	.nv.compat,"",@"SHT_CUDA_COMPAT_INFO"
	.align	4
        /*0000*/ 	.byte	0x02, 0x09, 0x00, 0x00, 0x02, 0x02, 0x01, 0x00, 0x02, 0x05, 0x05, 0x00, 0x03, 0x07, 0x01, 0x01
        /*0010*/ 	.byte	0x02, 0x03, 0x00, 0x00, 0x02, 0x06, 0x01, 0x00, 0x04, 0x0b, 0x08, 0x00, 0x09, 0x00, 0x00, 0x00
        /*0020*/ 	.byte	0x00, 0x00, 0x00, 0x00


//--------------------- .nv.info._Z22sgemm_128x128x8_kernelPKfS0_Pfjjjjj --------------------------
	.section	.nv.info._Z22sgemm_128x128x8_kernelPKfS0_Pfjjjjj,"",@"SHT_CUDA_INFO"
	.sectionflags	@""
	.align	4


	//----- nvinfo : EIATTR_CUDA_API_VERSION
	.align		4
        /*0000*/ 	.byte	0x04, 0x37
        /*0002*/ 	.short	(.L_7 - .L_6)
.L_6:
        /*0004*/ 	.word	0x00000082


	//----- nvinfo : EIATTR_KPARAM_INFO
	.align		4
.L_7:
        /*0008*/ 	.byte	0x04, 0x17
        /*000a*/ 	.short	(.L_9 - .L_8)
.L_8:
        /*000c*/ 	.word	0x00000000
        /*0010*/ 	.short	0x0007
        /*0012*/ 	.short	0x0028
        /*0014*/ 	.byte	0x00, 0xf0, 0x11, 0x00


	//----- nvinfo : EIATTR_KPARAM_INFO
	.align		4
.L_9:
        /*0018*/ 	.byte	0x04, 0x17
        /*001a*/ 	.short	(.L_11 - .L_10)
.L_10:
        /*001c*/ 	.word	0x00000000
        /*0020*/ 	.short	0x0006
        /*0022*/ 	.short	0x0024
        /*0024*/ 	.byte	0x00, 0xf0, 0x11, 0x00


	//----- nvinfo : EIATTR_KPARAM_INFO
	.align		4
.L_11:
        /*0028*/ 	.byte	0x04, 0x17
        /*002a*/ 	.short	(.L_13 - .L_12)
.L_12:
        /*002c*/ 	.word	0x00000000
        /*0030*/ 	.short	0x0005
        /*0032*/ 	.short	0x0020
        /*0034*/ 	.byte	0x00, 0xf0, 0x11, 0x00


	//----- nvinfo : EIATTR_KPARAM_INFO
	.align		4
.L_13:
        /*0038*/ 	.byte	0x04, 0x17
        /*003a*/ 	.short	(.L_15 - .L_14)
.L_14:
        /*003c*/ 	.word	0x00000000
        /*0040*/ 	.short	0x0004
        /*0042*/ 	.short	0x001c
        /*0044*/ 	.byte	0x00, 0xf0, 0x11, 0x00


	//----- nvinfo : EIATTR_KPARAM_INFO
	.align		4
.L_15:
        /*0048*/ 	.byte	0x04, 0x17
        /*004a*/ 	.short	(.L_17 - .L_16)
.L_16:
        /*004c*/ 	.word	0x00000000
        /*0050*/ 	.short	0x0003
        /*0052*/ 	.short	0x0018
        /*0054*/ 	.byte	0x00, 0xf0, 0x11, 0x00


	//----- nvinfo : EIATTR_KPARAM_INFO
	.align		4
.L_17:
        /*0058*/ 	.byte	0x04, 0x17
        /*005a*/ 	.short	(.L_19 - .L_18)
.L_18:
        /*005c*/ 	.word	0x00000000
        /*0060*/ 	.short	0x0002
        /*0062*/ 	.short	0x0010
        /*0064*/ 	.byte	0x00, 0xf5, 0x21, 0x00


	//----- nvinfo : EIATTR_KPARAM_INFO
	.align		4
.L_19:
        /*0068*/ 	.byte	0x04, 0x17
        /*006a*/ 	.short	(.L_21 - .L_20)
.L_20:
        /*006c*/ 	.word	0x00000000
        /*0070*/ 	.short	0x0001
        /*0072*/ 	.short	0x0008
        /*0074*/ 	.byte	0x00, 0xf5, 0x21, 0x00


	//----- nvinfo : EIATTR_KPARAM_INFO
	.align		4
.L_21:
        /*0078*/ 	.byte	0x04, 0x17
        /*007a*/ 	.short	(.L_23 - .L_22)
.L_22:
        /*007c*/ 	.word	0x00000000
        /*0080*/ 	.short	0x0000
        /*0082*/ 	.short	0x0000
        /*0084*/ 	.byte	0x00, 0xf5, 0x21, 0x00


	//----- nvinfo : EIATTR_SPARSE_MMA_MASK
	.align		4
.L_23:
        /*0088*/ 	.byte	0x03, 0x50
        /*008a*/ 	.short	0x0000


	//----- nvinfo : EIATTR_MAXREG_COUNT
	.align		4
        /*008c*/ 	.byte	0x03, 0x1b
        /*008e*/ 	.short	0x0080


	//----- nvinfo : EIATTR_NUM_BARRIERS
	.align		4
        /*0090*/ 	.byte	0x02, 0x4c
        /*0092*/ 	.byte	0x01
	.zero		1


	//----- nvinfo : EIATTR_MERCURY_ISA_VERSION
	.align		4
        /*0094*/ 	.byte	0x03, 0x5f
        /*0096*/ 	.short	0x0101


	//----- nvinfo : EIATTR_VRC_CTA_INIT_COUNT
	.align		4
        /*0098*/ 	.byte	0x02, 0x4a
	.zero		1
	.zero		1


	//----- nvinfo : EIATTR_EXIT_INSTR_OFFSETS
	.align		4
        /*009c*/ 	.byte	0x04, 0x1c
        /*009e*/ 	.short	(.L_25 - .L_24)


	//   ....[0]....
.L_24:
        /*00a0*/ 	.word	0x000033b0


	//   ....[1]....
        /*00a4*/ 	.word	0x00006040


	//   ....[2]....
        /*00a8*/ 	.word	0x00006070


	//   ....[3]....
        /*00ac*/ 	.word	0x00007200


	//   ....[4]....
        /*00b0*/ 	.word	0x00007230


	//----- nvinfo : EIATTR_MAX_THREADS
	.align		4
.L_25:
        /*00b4*/ 	.byte	0x04, 0x05
        /*00b6*/ 	.short	(.L_27 - .L_26)
.L_26:
        /*00b8*/ 	.word	0x00000100
        /*00bc*/ 	.word	0x00000001
        /*00c0*/ 	.word	0x00000001


	//----- nvinfo : EIATTR_CRS_STACK_SIZE
	.align		4
.L_27:
        /*00c4*/ 	.byte	0x04, 0x1e
        /*00c6*/ 	.short	(.L_29 - .L_28)
.L_28:
        /*00c8*/ 	.word	0x00000000


	//----- nvinfo : EIATTR_CBANK_PARAM_SIZE
	.align		4
.L_29:
        /*00cc*/ 	.byte	0x03, 0x19
        /*00ce*/ 	.short	0x002c


	//----- nvinfo : EIATTR_PARAM_CBANK
	.align		4
        /*00d0*/ 	.byte	0x04, 0x0a
        /*00d2*/ 	.short	(.L_31 - .L_30)
	.align		4
.L_30:
        /*00d4*/ 	.word	index@(.nv.constant0._Z22sgemm_128x128x8_kernelPKfS0_Pfjjjjj)
        /*00d8*/ 	.short	0x0380
        /*00da*/ 	.short	0x002c


	//----- nvinfo : EIATTR_SW_WAR
	.align		4
.L_31:
        /*00dc*/ 	.byte	0x04, 0x36
        /*00de*/ 	.short	(.L_33 - .L_32)
.L_32:
        /*00e0*/ 	.word	0x00000008
.L_33:


//--------------------- .nv.callgraph             --------------------------
	.section	.nv.callgraph,"",@"SHT_CUDA_CALLGRAPH"
	.align	4
	.sectionentsize	8
	.align		4
        /*0000*/ 	.word	0x00000000
	.align		4
        /*0004*/ 	.word	0xffffffff
	.align		4
        /*0008*/ 	.word	0x00000000
	.align		4
        /*000c*/ 	.word	0xfffffffe
	.align		4
        /*0010*/ 	.word	0x00000000
	.align		4
        /*0014*/ 	.word	0xfffffffd
	.align		4
        /*0018*/ 	.word	0x00000000
	.align		4
        /*001c*/ 	.word	0xfffffffc


//--------------------- .text._Z22sgemm_128x128x8_kernelPKfS0_Pfjjjjj --------------------------
	.section	.text._Z22sgemm_128x128x8_kernelPKfS0_Pfjjjjj,"ax",@progbits
	.align	128
        .global         _Z22sgemm_128x128x8_kernelPKfS0_Pfjjjjj
        .type           _Z22sgemm_128x128x8_kernelPKfS0_Pfjjjjj,@function
        .size           _Z22sgemm_128x128x8_kernelPKfS0_Pfjjjjj,(.L_x_4 - _Z22sgemm_128x128x8_kernelPKfS0_Pfjjjjj)
        .other          _Z22sgemm_128x128x8_kernelPKfS0_Pfjjjjj,@"STO_CUDA_ENTRY STV_DEFAULT"
_Z22sgemm_128x128x8_kernelPKfS0_Pfjjjjj:
.text._Z22sgemm_128x128x8_kernelPKfS0_Pfjjjjj:
[----:B------:R-:W-:Y:S01]  /*0000*/  LDC R1, c[0x0][0x37c] ;  /* 0x0000df00ff017b82 */ /* 0x000fe20000000800 */
[----:B------:R-:W0:Y:S07]  /*0010*/  S2R R11, SR_CTAID.Y ;  /* 0x00000000000b7919 */ /* 0x000e2e0000002600 */
[----:B------:R-:W1:Y:S01]  /*0020*/  LDC R2, c[0x0][0x3a0] ;  /* 0x0000e800ff027b82 */ /* 0x000e620000000800 */
[----:B------:R-:W2:Y:S01]  /*0030*/  LDCU.128 UR12, c[0x0][0x380] ;  /* 0x00007000ff0c77ac */ /* 0x000ea20008000c00 */
[----:B------:R-:W3:Y:S01]  /*0040*/  S2R R25, SR_TID.X ;  /* 0x0000000000197919 */ /* 0x000ee20000002100 */
[----:B------:R-:W4:Y:S01]  /*0050*/  LDCU.64 UR6, c[0x0][0x398] ;  /* 0x00007300ff0677ac */ /* 0x000f220008000a00 */
[----:B------:R-:W5:Y:S01]  /*0060*/  S2R R3, SR_CTAID.X ;  /* 0x0000000000037919 */ /* 0x000f620000002500 */
[----:B------:R-:W2:Y:S01]  /*0070*/  LDCU UR4, c[0x0][0x3a4] ;  /* 0x00007480ff0477ac */ /* 0x000ea20008000800 */
[----:B------:R-:W5:Y:S01]  /*0080*/  LDCU.64 UR8, c[0x0][0x358] ;  /* 0x00006b00ff0877ac */ /* 0x000f620008000a00 */
[----:B----4-:R-:W-:-:S02]  /*0090*/  MOV R22, UR7 ;  /* 0x0000000700167c02 */ /* 0x010fc40008000f00 */
[----:B-1----:R-:W-:Y:S01]  /*00a0*/  IADD3 R16, PT, PT, R2, 0x7, RZ ;  /* 0x0000000702107810 */ /* 0x002fe20007ffe0ff */
[----:B--2---:R-:W-:-:S03]  /*00b0*/  USHF.L.U32 UR7, UR4, 0x1, URZ ;  /* 0x0000000104077899 */ /* 0x004fc600080006ff */
[----:B------:R-:W-:Y:S02]  /*00c0*/  SHF.R.U32.HI R16, RZ, 0x3, R16 ;  /* 0x00000003ff107819 */ /* 0x000fe40000011610 */
[----:B0-----:R-:W-:Y:S02]  /*00d0*/  SHF.L.U32 R11, R11, 0x7, RZ ;  /* 0x000000070b0b7819 */ /* 0x001fe400000006ff */
[----:B------:R-:W-:Y:S02]  /*00e0*/  IADD3 R23, PT, PT, R16, -0x1, RZ ;  /* 0xffffffff10177810 */ /* 0x000fe40007ffe0ff */
[----:B---3--:R-:W-:Y:S02]  /*00f0*/  SHF.R.U32.HI R8, RZ, 0x1, R25 ;  /* 0x00000001ff087819 */ /* 0x008fe40000011619 */
[----:B------:R-:W-:Y:S01]  /*0100*/  LOP3.LUT R17, R25, 0x7, RZ, 0xc0, !PT ;  /* 0x0000000719117812 */ /* 0x000fe200078ec0ff */
[----:B------:R-:W-:Y:S01]  /*0110*/  IMAD R27, R23, -0x8, R2 ;  /* 0xfffffff8171b7824 */ /* 0x000fe200078e0202 */
[----:B------:R-:W-:-:S02]  /*0120*/  LOP3.LUT R9, R11, 0x7c, R8, 0xf8, !PT ;  /* 0x0000007c0b097812 */ /* 0x000fc400078ef808 */
[----:B------:R-:W-:Y:S02]  /*0130*/  LOP3.LUT R0, R25, 0x1f, RZ, 0xc0, !PT ;  /* 0x0000001f19007812 */ /* 0x000fe400078ec0ff */
[----:B------:R-:W-:Y:S01]  /*0140*/  ISETP.GE.U32.AND P1, PT, R17, R27, PT ;  /* 0x0000001b1100720c */ /* 0x000fe20003f26070 */
[C---:B------:R-:W-:Y:S01]  /*0150*/  IMAD R4, R9.reuse, R2, RZ ;  /* 0x0000000209047224 */ /* 0x040fe200078e02ff */
[----:B------:R-:W-:Y:S02]  /*0160*/  LOP3.LUT R2, R9, 0x1, RZ, 0xfc, !PT ;  /* 0x0000000109027812 */ /* 0x000fe400078efcff */
[----:B-----5:R-:W-:Y:S02]  /*0170*/  LEA R0, R3, R0, 0x7 ;  /* 0x0000000003007211 */ /* 0x020fe400078e38ff */
[----:B------:R-:W-:Y:S02]  /*0180*/  IADD3 R4, P0, PT, R4, R17, RZ ;  /* 0x0000001104047210 */ /* 0x000fe40007f1e0ff */
[----:B------:R-:W-:-:S02]  /*0190*/  SHF.R.U32.HI R3, RZ, 0x5, R25 ;  /* 0x00000005ff037819 */ /* 0x000fc40000011619 */
[----:B------:R-:W-:Y:S02]  /*01a0*/  LEA R14, P2, R4, UR12, 0x2 ;  /* 0x0000000c040e7c11 */ /* 0x000fe4000f8410ff */
[----:B------:R-:W-:Y:S02]  /*01b0*/  IADD3.X R5, PT, PT, RZ, RZ, RZ, P0, !PT ;  /* 0x000000ffff057210 */ /* 0x000fe400007fe4ff */
[----:B------:R-:W-:Y:S02]  /*01c0*/  ISETP.LT.U32.AND P3, PT, R2, UR6, !P1 ;  /* 0x0000000602007c0c */ /* 0x000fe4000cf61070 */
[----:B------:R-:W-:Y:S01]  /*01d0*/  LEA.HI.X R15, R4, UR13, R5, 0x2, P2 ;  /* 0x0000000d040f7c11 */ /* 0x000fe200090f1405 */
[C---:B------:R-:W-:Y:S01]  /*01e0*/  IMAD R5, R3.reuse, R22, RZ ;  /* 0x0000001603057224 */ /* 0x040fe200078e02ff */
[----:B------:R-:W-:Y:S02]  /*01f0*/  IADD3 R6, P2, PT, R14, UR4, RZ ;  /* 0x000000040e067c10 */ /* 0x000fe4000ff5e0ff */
[----:B------:R-:W-:-:S02]  /*0200*/  ISETP.GE.U32.AND P0, PT, R3, R27, PT ;  /* 0x0000001b0300720c */ /* 0x000fc40003f06070 */
[----:B------:R-:W-:Y:S02]  /*0210*/  LOP3.LUT R3, R9, 0x2, RZ, 0xfc, !PT ;  /* 0x0000000209037812 */ /* 0x000fe400078efcff */
[----:B------:R-:W-:Y:S02]  /*0220*/  SEL R29, R29, RZ, P3 ;  /* 0x000000ff1d1d7207 */ /* 0x000fe40001800000 */
[----:B------:R-:W-:Y:S02]  /*0230*/  IADD3.X R7, PT, PT, RZ, R15, RZ, P2, !PT ;  /* 0x0000000fff077210 */ /* 0x000fe400017fe4ff */
[----:B------:R-:W-:Y:S02]  /*0240*/  ISETP.LT.U32.AND P4, PT, R3, UR6, !P1 ;  /* 0x0000000603007c0c */ /* 0x000fe4000cf81070 */
[----:B------:R-:W-:Y:S01]  /*0250*/  IADD3 R13, PT, PT, R0, 0x20, RZ ;  /* 0x00000020000d7810 */ /* 0x000fe20007ffe0ff */
[----:B------:R0:W2:Y:S01]  /*0260*/  @P3 LDG.E.CONSTANT R29, desc[UR8][R6.64] ;  /* 0x00000008061d3981 */ /* 0x0000a2000c1e9900 */
[----:B------:R-:W-:-:S02]  /*0270*/  IADD3 R12, P3, PT, R14, UR7, RZ ;  /* 0x000000070e0c7c10 */ /* 0x000fc4000ff7e0ff */
[----:B------:R-:W-:Y:S01]  /*0280*/  IADD3 R5, P5, PT, R5, R0, RZ ;  /* 0x0000000005057210 */ /* 0x000fe20007fbe0ff */
[----:B------:R-:W-:Y:S01]  /*0290*/  UIMAD UR4, UR4, 0x3, URZ ;  /* 0x00000003040478a4 */ /* 0x000fe2000f8e02ff */
[----:B------:R-:W-:Y:S02]  /*02a0*/  ISETP.LT.U32.AND P2, PT, R13, R22, !P0 ;  /* 0x000000160d00720c */ /* 0x000fe40004741070 */
[----:B------:R-:W-:Y:S02]  /*02b0*/  SEL R30, R30, RZ, P4 ;  /* 0x000000ff1e1e7207 */ /* 0x000fe40002000000 */
[----:B------:R-:W-:Y:S02]  /*02c0*/  IADD3.X R13, PT, PT, RZ, R15, RZ, P3, !PT ;  /* 0x0000000fff0d7210 */ /* 0x000fe40001ffe4ff */
[----:B------:R-:W-:Y:S02]  /*02d0*/  IADD3.X R10, PT, PT, RZ, RZ, RZ, P5, !PT ;  /* 0x000000ffff0a7210 */ /* 0x000fe40002ffe4ff */
[----:B------:R-:W-:Y:S01]  /*02e0*/  SHF.L.U32 R18, R5, 0x2, RZ ;  /* 0x0000000205127819 */ /* 0x000fe200000006ff */
[----:B------:R-:W2:Y:S01]  /*02f0*/  @P4 LDG.E.CONSTANT R30, desc[UR8][R12.64] ;  /* 0x000000080c1e4981 */ /* 0x000ea2000c1e9900 */
[----:B------:R-:W-:-:S02]  /*0300*/  LOP3.LUT R4, R9, 0x3, RZ, 0xfc, !PT ;  /* 0x0000000309047812 */ /* 0x000fc400078efcff */
[----:B------:R-:W-:Y:S02]  /*0310*/  SHF.L.U64.HI R10, R5, 0x2, R10 ;  /* 0x00000002050a7819 */ /* 0x000fe4000001020a */
[----:B0-----:R-:W-:Y:S02]  /*0320*/  IADD3 R6, P4, PT, R18, UR14, RZ ;  /* 0x0000000e12067c10 */ /* 0x001fe4000ff9e0ff */
[----:B------:R-:W-:Y:S02]  /*0330*/  IADD3 R20, P5, PT, R14, UR4, RZ ;  /* 0x000000040e147c10 */ /* 0x000fe4000ffbe0ff */
[C---:B------:R-:W-:Y:S02]  /*0340*/  IADD3 R5, PT, PT, R0.reuse, 0x40, RZ ;  /* 0x0000004000057810 */ /* 0x040fe40007ffe0ff */
[----:B------:R-:W-:Y:S02]  /*0350*/  IADD3 R19, PT, PT, R0, 0x60, RZ ;  /* 0x0000006000137810 */ /* 0x000fe40007ffe0ff */
[----:B------:R-:W-:-:S02]  /*0360*/  ISETP.LT.U32.AND P3, PT, R4, UR6, !P1 ;  /* 0x0000000604007c0c */ /* 0x000fc4000cf61070 */
[----:B------:R-:W-:Y:S02]  /*0370*/  IADD3.X R7, PT, PT, R10, UR15, RZ, P4, !PT ;  /* 0x0000000f0a077c10 */ /* 0x000fe4000a7fe4ff */
[----:B------:R-:W-:Y:S02]  /*0380*/  IADD3.X R21, PT, PT, RZ, R15, RZ, P5, !PT ;  /* 0x0000000fff157210 */ /* 0x000fe40002ffe4ff */
[----:B------:R-:W-:Y:S02]  /*0390*/  ISETP.LT.U32.AND P1, PT, R9, UR6, !P1 ;  /* 0x0000000609007c0c */ /* 0x000fe4000cf21070 */
[-C--:B------:R-:W-:Y:S02]  /*03a0*/  ISETP.LT.U32.AND P4, PT, R0, R22.reuse, !P0 ;  /* 0x000000160000720c */ /* 0x080fe40004781070 */
[-C--:B------:R-:W-:Y:S02]  /*03b0*/  ISETP.LT.U32.AND P5, PT, R5, R22.reuse, !P0 ;  /* 0x000000160500720c */ /* 0x080fe400047a1070 */
[----:B------:R-:W-:-:S02]  /*03c0*/  ISETP.LT.U32.AND P0, PT, R19, R22, !P0 ;  /* 0x000000161300720c */ /* 0x000fc40004701070 */
[----:B------:R-:W-:Y:S02]  /*03d0*/  SEL R31, R31, RZ, P3 ;  /* 0x000000ff1f1f7207 */ /* 0x000fe40001800000 */
[----:B------:R-:W-:Y:S02]  /*03e0*/  SEL R28, R28, RZ, P1 ;  /* 0x000000ff1c1c7207 */ /* 0x000fe40000800000 */
[----:B------:R-:W-:Y:S02]  /*03f0*/  SEL R26, R26, RZ, P4 ;  /* 0x000000ff1a1a7207 */ /* 0x000fe40002000000 */
[----:B------:R-:W-:Y:S01]  /*0400*/  SEL R38, R38, RZ, P2 ;  /* 0x000000ff26267207 */ /* 0x000fe20001000000 */
[----:B------:R0:W2:Y:S01]  /*0410*/  @P3 LDG.E.CONSTANT R31, desc[UR8][R20.64] ;  /* 0x00000008141f3981 */ /* 0x0000a2000c1e9900 */
[----:B------:R-:W-:Y:S02]  /*0420*/  SEL R40, R40, RZ, P5 ;  /* 0x000000ff28287207 */ /* 0x000fe40002800000 */
[----:B------:R-:W-:Y:S01]  /*0430*/  SEL R42, R42, RZ, P0 ;  /* 0x000000ff2a2a7207 */ /* 0x000fe20000000000 */
[----:B------:R-:W2:Y:S04]  /*0440*/  @P1 LDG.E.CONSTANT R28, desc[UR8][R14.64] ;  /* 0x000000080e1c1981 */ /* 0x000ea8000c1e9900 */
[----:B------:R-:W3:Y:S04]  /*0450*/  @P4 LDG.E.CONSTANT R26, desc[UR8][R6.64] ;  /* 0x00000008061a4981 */ /* 0x000ee8000c1e9900 */
[----:B------:R-:W4:Y:S04]  /*0460*/  @P2 LDG.E.CONSTANT R38, desc[UR8][R6.64+0x80] ;  /* 0x0000800806262981 */ /* 0x000f28000c1e9900 */
[----:B------:R-:W5:Y:S04]  /*0470*/  @P5 LDG.E.CONSTANT R40, desc[UR8][R6.64+0x100] ;  /* 0x0001000806285981 */ /* 0x000f68000c1e9900 */
[----:B------:R1:W5:Y:S01]  /*0480*/  @P0 LDG.E.CONSTANT R42, desc[UR8][R6.64+0x180] ;  /* 0x00018008062a0981 */ /* 0x000362000c1e9900 */
[----:B0-----:R-:W0:Y:S01]  /*0490*/  S2R R20, SR_CgaCtaId ;  /* 0x0000000000147919 */ /* 0x001e220000008800 */
[----:B------:R-:W1:Y:S01]  /*04a0*/  S2R R41, SR_TID.X ;  /* 0x0000000000297919 */ /* 0x000e620000002100 */
[----:B------:R-:W1:Y:S01]  /*04b0*/  S2R R24, SR_SWINHI ;  /* 0x0000000000187919 */ /* 0x000e620000002f00 */
[----:B------:R-:W1:Y:S01]  /*04c0*/  S2R R32, SR_SWINHI ;  /* 0x0000000000207919 */ /* 0x000e620000002f00 */
[----:B------:R-:W-:-:S02]  /*04d0*/  MOV R5, 0x400 ;  /* 0x0000040000057802 */ /* 0x000fc40000000f00 */
[C---:B------:R-:W-:Y:S02]  /*04e0*/  LOP3.LUT R12, R8.reuse, 0x7c, RZ, 0xc0, !PT ;  /* 0x0000007c080c7812 */ /* 0x040fe400078ec0ff */
[----:B------:R-:W-:-:S03]  /*04f0*/  LOP3.LUT R33, R8, 0x7, RZ, 0xc0, !PT ;  /* 0x0000000708217812 */ /* 0x000fc600078ec0ff */
[----:B------:R-:W-:Y:S01]  /*0500*/  IMAD R17, R17, 0x84, R12 ;  /* 0x0000008411117824 */ /* 0x000fe200078e020c */
[----:B0-----:R-:W-:Y:S02]  /*0510*/  LEA R19, R20, R5, 0x18 ;  /* 0x0000000514137211 */ /* 0x001fe400078ec0ff */
[----:B------:R-:W-:Y:S02]  /*0520*/  SHF.R.U32.HI R5, RZ, 0x3, R25 ;  /* 0x00000003ff057819 */ /* 0x000fe40000011619 */
[----:B------:R-:W-:Y:S02]  /*0530*/  SHF.L.U32 R20, R25, 0x2, RZ ;  /* 0x0000000219147819 */ /* 0x000fe400000006ff */
[----:B-1----:R-:W-:Y:S02]  /*0540*/  LOP3.LUT R6, R5, 0x2, RZ, 0xc0, !PT ;  /* 0x0000000205067812 */ /* 0x002fe400078ec0ff */
[----:B------:R-:W-:Y:S02]  /*0550*/  SHF.R.U32.HI R13, RZ, 0x5, R41 ;  /* 0x00000005ff0d7819 */ /* 0x000fe40000011629 */
[----:B------:R-:W-:-:S02]  /*0560*/  LOP3.LUT R5, R11, 0x60, R8, 0xf8, !PT ;  /* 0x000000600b057812 */ /* 0x000fc400078ef808 */
[----:B------:R-:W-:Y:S02]  /*0570*/  LOP3.LUT R11, R8, 0x60, RZ, 0xc0, !PT ;  /* 0x00000060080b7812 */ /* 0x000fe400078ec0ff */
[----:B------:R-:W-:Y:S02]  /*0580*/  LOP3.LUT R8, R6, 0x1, R25, 0xf8, !PT ;  /* 0x0000000106087812 */ /* 0x000fe400078ef819 */
[----:B------:R-:W-:Y:S02]  /*0590*/  MOV R6, R19 ;  /* 0x0000001300067202 */ /* 0x000fe40000000f00 */
[----:B------:R-:W-:Y:S02]  /*05a0*/  MOV R7, R24 ;  /* 0x0000001800077202 */ /* 0x000fe40000000f00 */
[----:B------:R-:W-:Y:S02]  /*05b0*/  LOP3.LUT R12, R20, 0x380, RZ, 0xc0, !PT ;  /* 0x00000380140c7812 */ /* 0x000fe400078ec0ff */
[----:B------:R-:W-:-:S02]  /*05c0*/  SHF.L.U32 R36, R13, 0xb, RZ ;  /* 0x0000000b0d247819 */ /* 0x000fc400000006ff */
[----:B------:R-:W-:Y:S02]  /*05d0*/  MOV R20, R19 ;  /* 0x0000001300147202 */ /* 0x000fe40000000f00 */
[----:B------:R-:W-:Y:S02]  /*05e0*/  MOV R21, R32 ;  /* 0x0000002000157202 */ /* 0x000fe40000000f00 */
[----:B------:R-:W-:Y:S02]  /*05f0*/  IADD3 R24, P0, PT, R6, 0x4000, RZ ;  /* 0x0000400006187810 */ /* 0x000fe40007f1e0ff */
[-C--:B------:R-:W-:Y:S02]  /*0600*/  IADD3 R39, PT, PT, R19, R36.reuse, RZ ;  /* 0x0000002413277210 */ /* 0x080fe40007ffe0ff */
[----:B------:R-:W-:Y:S02]  /*0610*/  IADD3 R36, P1, PT, R20, R36, RZ ;  /* 0x0000002414247210 */ /* 0x000fe40007f3e0ff */
[----:B------:R-:W-:-:S02]  /*0620*/  LEA R11, R8, R11, 0x2 ;  /* 0x0000000b080b7211 */ /* 0x000fc400078e10ff */
[----:B------:R-:W-:Y:S02]  /*0630*/  LEA R19, R8, R33, 0x5 ;  /* 0x0000002108137211 */ /* 0x000fe400078e28ff */
[----:B------:R-:W-:Y:S02]  /*0640*/  LOP3.LUT R33, R12, 0x1f, R25, 0xf8, !PT ;  /* 0x0000001f0c217812 */ /* 0x000fe400078ef819 */
[----:B------:R-:W-:Y:S02]  /*0650*/  SHF.L.U32 R8, R25, 0x1, RZ ;  /* 0x0000000119087819 */ /* 0x000fe400000006ff */
[----:B------:R-:W-:Y:S01]  /*0660*/  IADD3.X R25, PT, PT, RZ, R7, RZ, P0, !PT ;  /* 0x00000007ff197210 */ /* 0x000fe200007fe4ff */
[----:B------:R-:W-:Y:S01]  /*0670*/  IMAD.WIDE.U32 R34, R11, 0x4, R6 ;  /* 0x000000040b227825 */ /* 0x000fe200078e0006 */
[----:B------:R-:W-:-:S03]  /*0680*/  IADD3.X R37, PT, PT, RZ, R21, RZ, P1, !PT ;  /* 0x00000015ff257210 */ /* 0x000fc60000ffe4ff */
[----:B------:R-:W-:Y:S01]  /*0690*/  IMAD.WIDE.U32 R20, R17, 0x4, R6 ;  /* 0x0000000411147825 */ /* 0x000fe200078e0006 */
[----:B------:R-:W-:-:S03]  /*06a0*/  LOP3.LUT R7, R8, 0x5c, RZ, 0xc0, !PT ;  /* 0x0000005c08077812 */ /* 0x000fc600078ec0ff */
[----:B------:R-:W-:Y:S01]  /*06b0*/  IMAD.WIDE.U32 R32, R33, 0x4, R24 ;  /* 0x0000000421207825 */ /* 0x000fe200078e0018 */
[----:B------:R-:W-:-:S03]  /*06c0*/  MOV R12, R20 ;  /* 0x00000014000c7202 */ /* 0x000fc60000000f00 */
[----:B------:R-:W-:Y:S01]  /*06d0*/  IMAD.WIDE.U32 R20, R7, 0x4, R24 ;  /* 0x0000000407147825 */ /* 0x000fe200078e0018 */
[----:B------:R-:W-:Y:S02]  /*06e0*/  MOV R7, R32 ;  /* 0x0000002000077202 */ /* 0x000fe40000000f00 */
[----:B------:R-:W-:Y:S02]  /*06f0*/  MOV R8, R34 ;  /* 0x0000002200087202 */ /* 0x000fe40000000f00 */
[----:B------:R-:W-:Y:S02]  /*0700*/  MOV R11, R20 ;  /* 0x00000014000b7202 */ /* 0x000fe40000000f00 */
[----:B------:R-:W-:Y:S02]  /*0710*/  ISETP.NE.AND P0, PT, R23, RZ, PT ;  /* 0x000000ff1700720c */ /* 0x000fe40003f05270 */
[----:B------:R-:W-:Y:S02]  /*0720*/  SHF.L.U32 R13, R13, 0x6, RZ ;  /* 0x000000060d0d7819 */ /* 0x000fe400000006ff */
[----:B------:R-:W-:-:S02]  /*0730*/  LOP3.LUT R6, R41, 0x1f, RZ, 0xc0, !PT ;  /* 0x0000001f29067812 */ /* 0x000fc400078ec0ff */
[----:B------:R-:W-:Y:S01]  /*0740*/  LOP3.LUT R13, R13, 0x40, RZ, 0xc0, !PT ;  /* 0x000000400d0d7812 */ /* 0x000fe200078ec0ff */
[----:B------:R-:W-:Y:S02]  /*0750*/  HFMA2 R17, -RZ, RZ, 0, 0 ;  /* 0x00000000ff117431 */ /* 0x000fe400000001ff */
[----:B------:R-:W-:-:S04]  /*0760*/  IMAD.WIDE.U32 R24, R19, 0x10, R36 ;  /* 0x0000001013187825 */ /* 0x000fc800078e0024 */
[----:B------:R-:W-:Y:S02]  /*0770*/  HFMA2 R21, -RZ, RZ, 0, 0 ;  /* 0x00000000ff157431 */ /* 0x000fe400000001ff */
[----:B------:R-:W-:Y:S02]  /*0780*/  HFMA2 R122, -RZ, RZ, 0, 0 ;  /* 0x00000000ff7a7431 */ /* 0x000fe400000001ff */
[----:B------:R-:W-:-:S04]  /*0790*/  IMAD.WIDE.U32 R14, R27, 0x4, R14 ;  /* 0x000000041b0e7825 */ /* 0x000fc800078e000e */
[----:B------:R-:W-:Y:S02]  /*07a0*/  HFMA2 R124, -RZ, RZ, 0, 0 ;  /* 0x00000000ff7c7431 */ /* 0x000fe400000001ff */
[----:B------:R-:W-:Y:S01]  /*07b0*/  HFMA2 R118, -RZ, RZ, 0, 0 ;  /* 0x00000000ff767431 */ /* 0x000fe200000001ff */
[----:B------:R-:W-:Y:S02]  /*07c0*/  LEA R6, R6, R39, 0x2 ;  /* 0x0000002706067211 */ /* 0x000fe400078e10ff */
[----:B------:R-:W-:Y:S02]  /*07d0*/  CS2R R108, SRZ ;  /* 0x00000000006c7805 */ /* 0x000fe4000001ff00 */
[----:B------:R-:W-:Y:S02]  /*07e0*/  CS2R R82, SRZ ;  /* 0x0000000000527805 */ /* 0x000fe4000001ff00 */
[----:B------:R-:W-:Y:S02]  /*07f0*/  CS2R R110, SRZ ;  /* 0x00000000006e7805 */ /* 0x000fe4000001ff00 */
[----:B------:R-:W-:-:S02]  /*0800*/  CS2R R86, SRZ ;  /* 0x0000000000567805 */ /* 0x000fc4000001ff00 */
[----:B------:R-:W-:Y:S02]  /*0810*/  CS2R R100, SRZ ;  /* 0x0000000000647805 */ /* 0x000fe4000001ff00 */
[----:B------:R-:W-:Y:S02]  /*0820*/  CS2R R80, SRZ ;  /* 0x0000000000507805 */ /* 0x000fe4000001ff00 */
        /* <DEDUP_REMOVED lines=12> */
[----:B------:R-:W-:Y:S02]  /*08f0*/  MOV R19, RZ ;  /* 0x000000ff00137202 */ /* 0x000fe40000000f00 */
[----:B------:R-:W-:Y:S02]  /*0900*/  CS2R R98, SRZ ;  /* 0x0000000000627805 */ /* 0x000fe4000001ff00 */
[----:B------:R-:W-:Y:S02]  /*0910*/  MOV R23, RZ ;  /* 0x000000ff00177202 */ /* 0x000fe40000000f00 */
[----:B------:R-:W-:-:S02]  /*0920*/  CS2R R94, SRZ ;  /* 0x00000000005e7805 */ /* 0x000fc4000001ff00 */
[----:B------:R-:W-:Y:S02]  /*0930*/  CS2R R96, SRZ ;  /* 0x0000000000607805 */ /* 0x000fe4000001ff00 */
[----:B------:R-:W-:Y:S02]  /*0940*/  CS2R R90, SRZ ;  /* 0x00000000005a7805 */ /* 0x000fe4000001ff00 */
[----:B------:R-:W-:Y:S02]  /*0950*/  CS2R R92, SRZ ;  /* 0x00000000005c7805 */ /* 0x000fe4000001ff00 */
[----:B------:R-:W-:Y:S02]  /*0960*/  CS2R R112, SRZ ;  /* 0x0000000000707805 */ /* 0x000fe4000001ff00 */
[----:B------:R-:W-:Y:S02]  /*0970*/  MOV R120, RZ ;  /* 0x000000ff00787202 */ /* 0x000fe40000000f00 */
[----:B------:R-:W-:-:S02]  /*0980*/  CS2R R102, SRZ ;  /* 0x0000000000667805 */ /* 0x000fc4000001ff00 */
[----:B------:R-:W-:Y:S02]  /*0990*/  CS2R R104, SRZ ;  /* 0x0000000000687805 */ /* 0x000fe4000001ff00 */
[----:B------:R-:W-:Y:S02]  /*09a0*/  CS2R R106, SRZ ;  /* 0x00000000006a7805 */ /* 0x000fe4000001ff00 */
[----:B------:R-:W-:Y:S01]  /*09b0*/  MOV R116, RZ ;  /* 0x000000ff00747202 */ /* 0x000fe20000000f00 */
[----:B------:R-:W-:Y:S01]  /*09c0*/  IMAD R27, R27, R22, RZ ;  /* 0x000000161b1b7224 */ /* 0x000fe200078e02ff */
[----:B------:R-:W-:Y:S02]  /*09d0*/  MOV R89, RZ ;  /* 0x000000ff00597202 */ /* 0x000fe40000000f00 */
[----:B------:R-:W-:Y:S01]  /*09e0*/  IADD3 R13, PT, PT, R0, R13, RZ ;  /* 0x0000000d000d7210 */ /* 0x000fe20007ffe0ff */
[----:B--2---:R0:W-:Y:S04]  /*09f0*/  STS.128 [R12], R28 ;  /* 0x0000001c0c007388 */ /* 0x0041e80000000c00 */
[----:B---3--:R0:W-:Y:S04]  /*0a00*/  STS [R7], R26 ;  /* 0x0000001a07007388 */ /* 0x0081e80000000800 */
[----:B----4-:R0:W-:Y:S04]  /*0a10*/  STS [R7+0x80], R38 ;  /* 0x0000802607007388 */ /* 0x0101e80000000800 */
[----:B-----5:R0:W-:Y:S04]  /*0a20*/  STS [R7+0x100], R40 ;  /* 0x0001002807007388 */ /* 0x0201e80000000800 */
[----:B------:R0:W-:Y:S01]  /*0a30*/  STS [R7+0x180], R42 ;  /* 0x0001802a07007388 */ /* 0x0001e20000000800 */
[----:B------:R-:W-:Y:S06]  /*0a40*/  BAR.SYNC.DEFER_BLOCKING 0x0 ;  /* 0x0000000000007b1d */ /* 0x000fec0000010000 */
[----:B------:R0:W1:Y:S04]  /*0a50*/  LDS.128 R44, [R8] ;  /* 0x00000000082c7984 */ /* 0x0000680000000c00 */
[----:B------:R0:W2:Y:S04]  /*0a60*/  LDS.128 R48, [R8+0x40] ;  /* 0x0000400008307984 */ /* 0x0000a80000000c00 */
[----:B------:R0:W3:Y:S04]  /*0a70*/  LDS.128 R56, [R11] ;  /* 0x000000000b387984 */ /* 0x0000e80000000c00 */
[----:B------:R0:W4:Y:S01]  /*0a80*/  LDS.128 R52, [R11+0x80] ;  /* 0x000080000b347984 */ /* 0x0001220000000c00 */
[----:B------:R-:W-:Y:S05]  /*0a90*/  @!P0 BRA `(.L_x_0) ;  /* 0x0000002400688947 */ /* 0x000fea0003800000 */
[----:B0-----:R-:W-:Y:S01]  /*0aa0*/  LEA R26, P1, R27, R18, 0x2 ;  /* 0x000000121b1a7211 */ /* 0x001fe200078210ff */
[----:B------:R-:W0:Y:S01]  /*0ab0*/  LDCU UR11, c[0x0][0x3a4] ;  /* 0x00007480ff0b77ac */ /* 0x000e220008000800 */
[----:B------:R-:W-:Y:S02]  /*0ac0*/  ISETP.GE.U32.AND P0, PT, R9, UR6, PT ;  /* 0x0000000609007c0c */ /* 0x000fe4000bf06070 */
[----:B------:R-:W-:Y:S01]  /*0ad0*/  IADD3 R26, P2, PT, R26, UR14, RZ ;  /* 0x0000000e1a1a7c10 */ /* 0x000fe2000ff5e0ff */
[----:B------:R-:W0:Y:S01]  /*0ae0*/  LDCU UR5, c[0x0][0x398] ;  /* 0x00007300ff0577ac */ /* 0x000e220008000800 */
[----:B------:R-:W-:Y:S02]  /*0af0*/  LEA.HI.X R27, R27, R10, RZ, 0x2, P1 ;  /* 0x0000000a1b1b7211 */ /* 0x000fe400008f14ff */
[----:B------:R-:W-:Y:S01]  /*0b00*/  IADD3 R26, P1, PT, R26, 0x100, RZ ;  /* 0x000001001a1a7810 */ /* 0x000fe20007f3e0ff */
[----:B------:R-:W0:Y:S01]  /*0b10*/  LDCU UR10, c[0x0][0x3a8] ;  /* 0x00007500ff0a77ac */ /* 0x000e220008000800 */
[----:B------:R-:W-:-:S02]  /*0b20*/  MOV R9, R15 ;  /* 0x0000000f00097202 */ /* 0x000fc40000000f00 */
[----:B------:R-:W-:Y:S02]  /*0b30*/  MOV R10, R14 ;  /* 0x0000000e000a7202 */ /* 0x000fe40000000f00 */
[----:B------:R-:W-:Y:S02]  /*0b40*/  IADD3.X R27, PT, PT, RZ, UR15, R27, P1, P2 ;  /* 0x0000000fff1b7c10 */ /* 0x000fe40008fe441b */
[----:B------:R-:W-:Y:S02]  /*0b50*/  MOV R15, R16 ;  /* 0x00000010000f7202 */ /* 0x000fe40000000f00 */
[----:B------:R-:W-:-:S07]  /*0b60*/  MOV R108, RZ ;  /* 0x000000ff006c7202 */ /* 0x000fce0000000f00 */
.L_x_1:
[----:B------:R-:W-:Y:S01]  /*0b70*/  LDS.128 R40, [R8+0x210] ;  /* 0x0002100008287984 */ /* 0x000fe20000000c00 */
[-C--:B-1-3--:R-:W-:Y:S01]  /*0b80*/  FFMA R93, R56, R44.reuse, R93 ;  /* 0x0000002c385d7223 */ /* 0x08afe2000000005d */
[-C--:B------:R-:W-:Y:S01]  /*0b90*/  FFMA R104, R57, R44.reuse, R104 ;  /* 0x0000002c39687223 */ /* 0x080fe20000000068 */
[-C--:B------:R-:W-:Y:S01]  /*0ba0*/  FFMA R85, R58, R44.reuse, R85 ;  /* 0x0000002c3a557223 */ /* 0x080fe20000000055 */
[----:B------:R-:W1:Y:S01]  /*0bb0*/  LDS.128 R36, [R11+0x200] ;  /* 0x000200000b247984 */ /* 0x000e620000000c00 */
[-C--:B------:R-:W-:Y:S01]  /*0bc0*/  FFMA R102, R59, R44.reuse, R102 ;  /* 0x0000002c3b667223 */ /* 0x080fe20000000066 */
[-C--:B----4-:R-:W-:Y:S01]  /*0bd0*/  FFMA R91, R52, R44.reuse, R91 ;  /* 0x0000002c345b7223 */ /* 0x090fe2000000005b */
[-C--:B------:R-:W-:Y:S01]  /*0be0*/  FFMA R106, R53, R44.reuse, R106 ;  /* 0x0000002c356a7223 */ /* 0x080fe2000000006a */
[----:B------:R-:W3:Y:S01]  /*0bf0*/  LDS.128 R28, [R11+0x280] ;  /* 0x000280000b1c7984 */ /* 0x000ee20000000c00 */
[-C--:B------:R-:W-:Y:S01]  /*0c00*/  FFMA R89, R54, R44.reuse, R89 ;  /* 0x0000002c36597223 */ /* 0x080fe20000000059 */
[----:B------:R-:W-:Y:S01]  /*0c10*/  FFMA R118, R55, R44, R118 ;  /* 0x0000002c37767223 */ /* 0x000fe20000000076 */
[-C--:B------:R-:W-:Y:S01]  /*0c20*/  FFMA R116, R56, R45.reuse, R116 ;  /* 0x0000002d38747223 */ /* 0x080fe20000000074 */
[-C--:B------:R-:W-:Y:S01]  /*0c30*/  FFMA R114, R57, R45.reuse, R114 ;  /* 0x0000002d39727223 */ /* 0x080fe20000000072 */
[-C--:B------:R-:W-:Y:S01]  /*0c40*/  FFMA R99, R58, R45.reuse, R99 ;  /* 0x0000002d3a637223 */ /* 0x080fe20000000063 */
[-C--:B------:R-:W-:Y:S01]  /*0c50*/  FFMA R112, R59, R45.reuse, R112 ;  /* 0x0000002d3b707223 */ /* 0x080fe20000000070 */
[-C--:B------:R-:W-:Y:S01]  /*0c60*/  FFMA R97, R52, R45.reuse, R97 ;  /* 0x0000002d34617223 */ /* 0x080fe20000000061 */
[-C--:B------:R-:W-:Y:S01]  /*0c70*/  FFMA R22, R53, R45.reuse, R107 ;  /* 0x0000002d35167223 */ /* 0x080fe2000000006b */
        /* <DEDUP_REMOVED lines=18> */
[-C--:B--2---:R-:W-:Y:S01]  /*0da0*/  FFMA R23, R56, R48.reuse, R23 ;  /* 0x0000003038177223 */ /* 0x084fe20000000017 */
[----:B------:R-:W2:Y:S01]  /*0db0*/  LDS.128 R44, [R8+0x250] ;  /* 0x00025000082c7984 */ /* 0x000ea20000000c00 */
        /* <DEDUP_REMOVED lines=31> */
[----:B------:R-:W-:Y:S01]  /*0fb0*/  LDS.128 R60, [R8+0x420] ;  /* 0x00042000083c7984 */ /* 0x000fe20000000c00 */
[C---:B-1----:R-:W-:Y:S01]  /*0fc0*/  FFMA R93, R40.reuse, R36, R93 ;  /* 0x00000024285d7223 */ /* 0x042fe2000000005d */
[C---:B------:R-:W-:Y:S01]  /*0fd0*/  FFMA R104, R40.reuse, R37, R104 ;  /* 0x0000002528687223 */ /* 0x040fe20000000068 */
[C---:B------:R-:W-:Y:S01]  /*0fe0*/  FFMA R85, R40.reuse, R38, R85 ;  /* 0x0000002628557223 */ /* 0x040fe20000000055 */
[----:B------:R-:W1:Y:S01]  /*0ff0*/  LDS.128 R48, [R11+0x480] ;  /* 0x000480000b307984 */ /* 0x000e620000000c00 */
[C---:B------:R-:W-:Y:S01]  /*1000*/  FFMA R102, R40.reuse, R39, R102 ;  /* 0x0000002728667223 */ /* 0x040fe20000000066 */
[C---:B---3--:R-:W-:Y:S01]  /*1010*/  FFMA R91, R40.reuse, R28, R91 ;  /* 0x0000001c285b7223 */ /* 0x048fe2000000005b */
[C---:B------:R-:W-:Y:S01]  /*1020*/  FFMA R106, R40.reuse, R29, R106 ;  /* 0x0000001d286a7223 */ /* 0x040fe2000000006a */
[C---:B------:R-:W-:Y:S01]  /*1030*/  FFMA R89, R40.reuse, R30, R89 ;  /* 0x0000001e28597223 */ /* 0x040fe20000000059 */
[----:B------:R-:W-:Y:S01]  /*1040*/  FFMA R118, R40, R31, R118 ;  /* 0x0000001f28767223 */ /* 0x000fe20000000076 */
[C---:B------:R-:W-:Y:S01]  /*1050*/  FFMA R40, R41.reuse, R29, R22 ;  /* 0x0000001d29287223 */ /* 0x040fe20000000016 */
[C---:B------:R-:W-:Y:S01]  /*1060*/  FFMA R52, R41.reuse, R31, R88 ;  /* 0x0000001f29347223 */ /* 0x040fe20000000058 */
[C---:B------:R-:W-:Y:S01]  /*1070*/  FFMA R116, R41.reuse, R36, R116 ;  /* 0x0000002429747223 */ /* 0x040fe20000000074 */
[C---:B------:R-:W-:Y:S01]  /*1080*/  FFMA R114, R41.reuse, R37, R114 ;  /* 0x0000002529727223 */ /* 0x040fe20000000072 */
[C---:B------:R-:W-:Y:S01]  /*1090*/  FFMA R99, R41.reuse, R38, R99 ;  /* 0x0000002629637223 */ /* 0x040fe20000000063 */
[----:B------:R-:W-:Y:S01]  /*10a0*/  FFMA R112, R41, R39, R112 ;  /* 0x0000002729707223 */ /* 0x000fe20000000070 */
[C---:B------:R-:W-:Y:S01]  /*10b0*/  FFMA R105, R42.reuse, R36, R105 ;  /* 0x000000242a697223 */ /* 0x040fe20000000069 */
[C---:B------:R-:W-:Y:S01]  /*10c0*/  FFMA R124, R42.reuse, R37, R124 ;  /* 0x000000252a7c7223 */ /* 0x040fe2000000007c */
[C---:B------:R-:W-:Y:S01]  /*10d0*/  FFMA R103, R42.reuse, R38, R103 ;  /* 0x000000262a677223 */ /* 0x040fe20000000067 */
[----:B------:R-:W-:Y:S01]  /*10e0*/  FFMA R120, R42, R39, R120 ;  /* 0x000000272a787223 */ /* 0x000fe20000000078 */
[----:B------:R-:W3:Y:S01]  /*10f0*/  LDS.128 R56, [R11+0x400] ;  /* 0x000400000b387984 */ /* 0x000ee20000000c00 */
[C---:B------:R-:W-:Y:S01]  /*1100*/  FFMA R92, R43.reuse, R36, R92 ;  /* 0x000000242b5c7223 */ /* 0x040fe2000000005c */
[C---:B------:R-:W-:Y:S01]  /*1110*/  FFMA R90, R43.reuse, R37, R90 ;  /* 0x000000252b5a7223 */ /* 0x040fe2000000005a */
[C---:B------:R-:W-:Y:S01]  /*1120*/  FFMA R79, R43.reuse, R38, R79 ;  /* 0x000000262b4f7223 */ /* 0x040fe2000000004f */
[----:B------:R-:W-:Y:S01]  /*1130*/  FFMA R96, R43, R39, R96 ;  /* 0x000000272b607223 */ /* 0x000fe20000000060 */
[C---:B--2---:R-:W-:Y:S01]  /*1140*/  FFMA R23, R44.reuse, R36, R23 ;  /* 0x000000242c177223 */ /* 0x044fe20000000017 */
[C---:B------:R-:W-:Y:S01]  /*1150*/  FFMA R64, R44.reuse, R37, R64 ;  /* 0x000000252c407223 */ /* 0x040fe20000000040 */
[C---:B------:R-:W-:Y:S01]  /*1160*/  FFMA R21, R44.reuse, R38, R21 ;  /* 0x000000262c157223 */ /* 0x040fe20000000015 */
[----:B------:R-:W-:Y:S01]  /*1170*/  FFMA R22, R44, R39, R107 ;  /* 0x000000272c167223 */ /* 0x000fe2000000006b */
        /* <DEDUP_REMOVED lines=13> */
[----:B------:R-:W2:Y:S01]  /*1250*/  LDS.128 R36, [R8+0x460] ;  /* 0x0004600008247984 */ /* 0x000ea20000000c00 */
        /* <DEDUP_REMOVED lines=8> */
[----:B------:R-:W-:Y:S01]  /*12e0*/  FFMA R101, R42, R30, R101 ;  /* 0x0000001e2a657223 */ /* 0x000fe20000000065 */
[----:B-1----:R-:W-:Y:S01]  /*12f0*/  FFMA R43, R61, R49, R40 ;  /* 0x000000313d2b7223 */ /* 0x002fe20000000028 */
        /* <DEDUP_REMOVED lines=16> */
[CC--:B------:R-:W-:Y:S01]  /*1400*/  FFMA R107, R61.reuse, R51.reuse, R52 ;  /* 0x000000333d6b7223 */ /* 0x0c0fe20000000034 */
[C---:B------:R-:W-:Y:S01]  /*1410*/  FFMA R40, R62.reuse, R51, R54 ;  /* 0x000000333e287223 */ /* 0x040fe20000000036 */
[----:B------:R-:W-:Y:S01]  /*1420*/  LDS.128 R28, [R11+0x600] ;  /* 0x000600000b1c7984 */ /* 0x000fe20000000c00 */
[C---:B---3--:R-:W-:Y:S01]  /*1430*/  FFMA R105, R62.reuse, R56, R105 ;  /* 0x000000383e697223 */ /* 0x048fe20000000069 */
[C---:B------:R-:W-:Y:S01]  /*1440*/  FFMA R124, R62.reuse, R57, R124 ;  /* 0x000000393e7c7223 */ /* 0x040fe2000000007c */
[C---:B------:R-:W-:Y:S01]  /*1450*/  FFMA R103, R62.reuse, R58, R103 ;  /* 0x0000003a3e677223 */ /* 0x040fe20000000067 */
[----:B------:R-:W1:Y:S01]  /*1460*/  LDS.128 R52, [R8+0x630] ;  /* 0x0006300008347984 */ /* 0x000e620000000c00 */
[C---:B------:R-:W-:Y:S01]  /*1470*/  FFMA R120, R62.reuse, R59, R120 ;  /* 0x0000003b3e787223 */ /* 0x040fe20000000078 */
[C---:B------:R-:W-:Y:S01]  /*1480*/  FFMA R41, R62.reuse, R48, R41 ;  /* 0x000000303e297223 */ /* 0x040fe20000000029 */
[C---:B------:R-:W-:Y:S01]  /*1490*/  FFMA R122, R62.reuse, R49, R122 ;  /* 0x000000313e7a7223 */ /* 0x040fe2000000007a */
[----:B------:R-:W3:Y:S01]  /*14a0*/  LDS.128 R44, [R11+0x680] ;  /* 0x000680000b2c7984 */ /* 0x000ee20000000c00 */
[----:B------:R-:W-:Y:S01]  /*14b0*/  FFMA R101, R62, R50, R101 ;  /* 0x000000323e657223 */ /* 0x000fe20000000065 */
[C---:B------:R-:W-:Y:S01]  /*14c0*/  FFMA R116, R61.reuse, R56, R116 ;  /* 0x000000383d747223 */ /* 0x040fe20000000074 */
[----:B--2---:R-:W-:Y:S01]  /*14d0*/  FFMA R62, R36, R59, R22 ;  /* 0x0000003b243e7223 */ /* 0x004fe20000000016 */
[C---:B------:R-:W-:Y:S01]  /*14e0*/  FFMA R114, R61.reuse, R57, R114 ;  /* 0x000000393d727223 */ /* 0x040fe20000000072 */
[----:B------:R-:W2:Y:S01]  /*14f0*/  LDC R22, c[0x0][0x39c] ;  /* 0x0000e700ff167b82 */ /* 0x000ea20000000800 */
[C---:B------:R-:W-:Y:S01]  /*1500*/  FFMA R99, R61.reuse, R58, R99 ;  /* 0x0000003a3d637223 */ /* 0x040fe20000000063 */
        /* <DEDUP_REMOVED lines=19> */
[----:B0-----:R-:W-:Y:S01]  /*1640*/  UMOV UR6, UR5 ;  /* 0x0000000500067c82 */ /* 0x001fe20008000000 */
[----:B------:R-:W-:Y:S01]  /*1650*/  IADD3 R37, PT, PT, R0, 0x20, RZ ;  /* 0x0000002000257810 */ /* 0x000fe20007ffe0ff */
[----:B------:R-:W-:Y:S01]  /*1660*/  FFMA R93, R60, R56, R93 ;  /* 0x000000383c5d7223 */ /* 0x000fe2000000005d */
[----:B------:R-:W-:Y:S01]  /*1670*/  ISETP.GE.U32.AND P4, PT, R2, UR6, PT ;  /* 0x0000000602007c0c */ /* 0x000fe2000bf86070 */
[C---:B------:R-:W-:Y:S01]  /*1680*/  FFMA R104, R60.reuse, R57, R104 ;  /* 0x000000393c687223 */ /* 0x040fe20000000068 */
[----:B------:R-:W-:Y:S01]  /*1690*/  ISETP.GE.U32.AND P5, PT, R3, UR6, PT ;  /* 0x0000000603007c0c */ /* 0x000fe2000bfa6070 */
        /* <DEDUP_REMOVED lines=14> */
[----:B--2---:R-:W-:Y:S01]  /*1780*/  ISETP.GE.U32.AND P3, PT, R37, R22, PT ;  /* 0x000000162500720c */ /* 0x004fe20003f66070 */
[C---:B------:R-:W-:Y:S01]  /*1790*/  FFMA R23, R36.reuse, R56, R23 ;  /* 0x0000003824177223 */ /* 0x040fe20000000017 */
[C---:B------:R-:W-:Y:S01]  /*17a0*/  FFMA R64, R36.reuse, R57, R64 ;  /* 0x0000003924407223 */ /* 0x040fe20000000040 */
[C---:B------:R-:W-:Y:S01]  /*17b0*/  FFMA R21, R36.reuse, R58, R21 ;  /* 0x0000003a24157223 */ /* 0x040fe20000000015 */
[C---:B------:R-:W-:Y:S01]  /*17c0*/  FFMA R19, R36.reuse, R48, R19 ;  /* 0x0000003024137223 */ /* 0x040fe20000000013 */
[C---:B------:R-:W-:Y:S01]  /*17d0*/  FFMA R60, R36.reuse, R49, R42 ;  /* 0x00000031243c7223 */ /* 0x040fe2000000002a */
[C---:B------:R-:W-:Y:S01]  /*17e0*/  FFMA R17, R36.reuse, R50, R17 ;  /* 0x0000003224117223 */ /* 0x040fe20000000011 */
[----:B------:R-:W-:Y:S01]  /*17f0*/  FFMA R74, R36, R51, R74 ;  /* 0x00000033244a7223 */ /* 0x000fe2000000004a */
[----:B------:R-:W-:Y:S01]  /*1800*/  IADD3 R38, P1, PT, R10, UR11, RZ ;  /* 0x0000000b0a267c10 */ /* 0x000fe2000ff3e0ff */
[C---:B------:R-:W-:Y:S01]  /*1810*/  FFMA R86, R39.reuse, R56, R86 ;  /* 0x0000003827567223 */ /* 0x040fe20000000056 */
[----:B------:R-:W-:Y:S01]  /*1820*/  IADD3 R37, PT, PT, R0, 0x40, RZ ;  /* 0x0000004000257810 */ /* 0x000fe20007ffe0ff */
[C---:B------:R-:W-:Y:S01]  /*1830*/  FFMA R88, R39.reuse, R57, R88 ;  /* 0x0000003927587223 */ /* 0x040fe20000000058 */
[----:B------:R-:W-:Y:S01]  /*1840*/  IADD3 R36, P6, PT, R10, UR7, RZ ;  /* 0x000000070a247c10 */ /* 0x000fe2000ffde0ff */
[C---:B------:R-:W-:Y:S01]  /*1850*/  FFMA R81, R39.reuse, R58, R81 ;  /* 0x0000003a27517223 */ /* 0x040fe20000000051 */
[C---:B------:R-:W-:Y:S01]  /*1860*/  FFMA R100, R39.reuse, R59, R100 ;  /* 0x0000003b27647223 */ /* 0x040fe20000000064 */
[C---:B------:R-:W-:Y:S01]  /*1870*/  FFMA R87, R39.reuse, R48, R87 ;  /* 0x0000003027577223 */ /* 0x040fe20000000057 */
[C---:B------:R-:W-:Y:S01]  /*1880*/  FFMA R110, R39.reuse, R49, R110 ;  /* 0x00000031276e7223 */ /* 0x040fe2000000006e */
[C---:B------:R-:W-:Y:S01]  /*1890*/  FFMA R83, R39.reuse, R50, R83 ;  /* 0x0000003227537223 */ /* 0x040fe20000000053 */
[----:B------:R-:W-:Y:S01]  /*18a0*/  FFMA R108, R39, R51, R108 ;  /* 0x00000033276c7223 */ /* 0x000fe2000000006c */
[----:B------:R-:W-:Y:S01]  /*18b0*/  IADD3.X R39, PT, PT, RZ, R9, RZ, P1, !PT ;  /* 0x00000009ff277210 */ /* 0x000fe20000ffe4ff */
[C---:B-1----:R-:W-:Y:S01]  /*18c0*/  FFMA R93, R52.reuse, R28, R93 ;  /* 0x0000001c345d7223 */ /* 0x042fe2000000005d */
[----:B------:R-:W-:Y:S01]  /*18d0*/  ISETP.GE.U32.AND P2, PT, R37, R22, PT ;  /* 0x000000162500720c */ /* 0x000fe20003f46070 */
[C---:B------:R-:W-:Y:S01]  /*18e0*/  FFMA R104, R52.reuse, R29, R104 ;  /* 0x0000001d34687223 */ /* 0x040fe20000000068 */
[C---:B------:R-:W-:Y:S01]  /*18f0*/  FFMA R85, R52.reuse, R30, R85 ;  /* 0x0000001e34557223 */ /* 0x040fe20000000055 */
[C---:B------:R-:W-:Y:S01]  /*1900*/  FFMA R102, R52.reuse, R31, R102 ;  /* 0x0000001f34667223 */ /* 0x040fe20000000066 */
[C---:B---3--:R-:W-:Y:S01]  /*1910*/  FFMA R91, R52.reuse, R44, R91 ;  /* 0x0000002c345b7223 */ /* 0x048fe2000000005b */
[C---:B------:R-:W-:Y:S01]  /*1920*/  FFMA R106, R52.reuse, R45, R106 ;  /* 0x0000002d346a7223 */ /* 0x040fe2000000006a */
[C---:B------:R-:W-:Y:S01]  /*1930*/  FFMA R89, R52.reuse, R46, R89 ;  /* 0x0000002e34597223 */ /* 0x040fe20000000059 */
[----:B------:R-:W-:Y:S01]  /*1940*/  FFMA R118, R52, R47, R118 ;  /* 0x0000002f34767223 */ /* 0x000fe20000000076 */
[----:B------:R-:W-:Y:S01]  /*1950*/  IADD3.X R37, PT, PT, RZ, R9, RZ, P6, !PT ;  /* 0x00000009ff257210 */ /* 0x000fe200037fe4ff */
[C---:B------:R-:W-:Y:S01]  /*1960*/  FFMA R52, R53.reuse, R45, R43 ;  /* 0x0000002d35347223 */ /* 0x040fe2000000002b */
[----:B------:R-:W-:Y:S01]  /*1970*/  IADD3 R43, PT, PT, R0, 0x60, RZ ;  /* 0x00000060002b7810 */ /* 0x000fe20007ffe0ff */
[----:B------:R-:W2:Y:S01]  /*1980*/  @!P4 LDG.E.CONSTANT R33, desc[UR8][R38.64] ;  /* 0x000000082621c981 */ /* 0x000ea2000c1e9900 */
[----:B------:R-:W-:Y:S01]  /*1990*/  ISETP.GE.U32.AND P4, PT, R4, UR6, PT ;  /* 0x0000000604007c0c */ /* 0x000fe2000bf86070 */
[----:B------:R-:W-:Y:S01]  /*19a0*/  FFMA R116, R53, R28, R116 ;  /* 0x0000001c35747223 */ /* 0x000fe20000000074 */
[-C--:B------:R-:W-:Y:S01]  /*19b0*/  ISETP.GE.U32.AND P1, PT, R43, R22.reuse, PT ;  /* 0x000000162b00720c */ /* 0x080fe20003f26070 */
[----:B------:R0:W2:Y:S01]  /*19c0*/  @!P5 LDG.E.CONSTANT R34, desc[UR8][R36.64] ;  /* 0x000000082422d981 */ /* 0x0000a2000c1e9900 */
[----:B------:R-:W-:Y:S01]  /*19d0*/  ISETP.GE.U32.AND P5, PT, R0, R22, PT ;  /* 0x000000160000720c */ /* 0x000fe20003fa6070 */
[C---:B------:R-:W-:Y:S01]  /*19e0*/  FFMA R114, R53.reuse, R29, R114 ;  /* 0x0000001d35727223 */ /* 0x040fe20000000072 */
[----:B------:R-:W-:Y:S01]  /*19f0*/  IADD3 R48, P6, PT, R10, UR4, RZ ;  /* 0x000000040a307c10 */ /* 0x000fe2000ffde0ff */
[----:B------:R-:W3:Y:S01]  /*1a00*/  @!P3 LDG.E.CONSTANT R14, desc[UR8][R26.64+-0x80] ;  /* 0xffff80081a0eb981 */ /* 0x000ee2000c1e9900 */
[----:B------:R-:W-:Y:S01]  /*1a10*/  @!P0 MOV R50, R10 ;  /* 0x0000000a00328202 */ /* 0x000fe20000000f00 */
[C---:B------:R-:W-:Y:S01]  /*1a20*/  FFMA R99, R53.reuse, R30, R99 ;  /* 0x0000001e35637223 */ /* 0x040fe20000000063 */
[-C--:B------:R-:W-:Y:S01]  /*1a30*/  IADD3.X R49, PT, PT, RZ, R9.reuse, RZ, P6, !PT ;  /* 0x00000009ff317210 */ /* 0x080fe200037fe4ff */
[----:B------:R-:W4:Y:S01]  /*1a40*/  @!P2 LDG.E.CONSTANT R18, desc[UR8][R26.64] ;  /* 0x000000081a12a981 */ /* 0x000f22000c1e9900 */
[----:B------:R-:W-:Y:S01]  /*1a50*/  @!P0 MOV R51, R9 ;  /* 0x0000000900338202 */ /* 0x000fe20000000f00 */
[C---:B------:R-:W-:Y:S01]  /*1a60*/  FFMA R112, R53.reuse, R31, R112 ;  /* 0x0000001f35707223 */ /* 0x040fe20000000070 */
[C---:B------:R-:W-:Y:S01]  /*1a70*/  FFMA R97, R53.reuse, R44, R97 ;  /* 0x0000002c35617223 */ /* 0x040fe20000000061 */
[----:B------:R-:W2:Y:S01]  /*1a80*/  @!P4 LDG.E.CONSTANT R35, desc[UR8][R48.64] ;  /* 0x000000083023c981 */ /* 0x000ea2000c1e9900 */
[C---:B------:R-:W-:Y:S01]  /*1a90*/  FFMA R95, R53.reuse, R46, R95 ;  /* 0x0000002e355f7223 */ /* 0x040fe2000000005f */
[----:B------:R-:W-:-:S02]  /*1aa0*/  FFMA R107, R53, R47, R107 ;  /* 0x0000002f356b7223 */ /* 0x000fc4000000006b */
[----:B------:R1:W2:Y:S04]  /*1ab0*/  @!P0 LDG.E.CONSTANT R32, desc[UR8][R50.64] ;  /* 0x0000000832208981 */ /* 0x0002a8000c1e9900 */
[----:B------:R-:W5:Y:S04]  /*1ac0*/  @!P5 LDG.E.CONSTANT R16, desc[UR8][R26.64+-0x100] ;  /* 0xffff00081a10d981 */ /* 0x000f68000c1e9900 */
[----:B------:R-:W4:Y:S01]  /*1ad0*/  @!P1 LDG.E.CONSTANT R20, desc[UR8][R26.64+0x80] ;  /* 0x000080081a149981 */ /* 0x000f22000c1e9900 */
[C---:B------:R-:W-:Y:S01]  /*1ae0*/  FFMA R105, R54.reuse, R28, R105 ;  /* 0x0000001c36697223 */ /* 0x040fe20000000069 */
[C---:B------:R-:W-:Y:S01]  /*1af0*/  FFMA R124, R54.reuse, R29, R124 ;  /* 0x0000001d367c7223 */ /* 0x040fe2000000007c */
[C---:B------:R-:W-:Y:S01]  /*1b00*/  FFMA R103, R54.reuse, R30, R103 ;  /* 0x0000001e36677223 */ /* 0x040fe20000000067 */
[C---:B------:R-:W-:Y:S01]  /*1b10*/  FFMA R120, R54.reuse, R31, R120 ;  /* 0x0000001f36787223 */ /* 0x040fe20000000078 */
[C---:B------:R-:W-:Y:S01]  /*1b20*/  FFMA R53, R54.reuse, R44, R41 ;  /* 0x0000002c36357223 */ /* 0x040fe20000000029 */
[C---:B------:R-:W-:Y:S01]  /*1b30*/  FFMA R122, R54.reuse, R45, R122 ;  /* 0x0000002d367a7223 */ /* 0x040fe2000000007a */
[C---:B------:R-:W-:Y:S01]  /*1b40*/  FFMA R101, R54.reuse, R46, R101 ;  /* 0x0000002e36657223 */ /* 0x040fe20000000065 */
[----:B------:R-:W1:Y:S01]  /*1b50*/  LDS.128 R56, [R8+0x670] ;  /* 0x0006700008387984 */ /* 0x000e620000000c00 */
[----:B------:R-:W-:-:S03]  /*1b60*/  FFMA R54, R54, R47, R40 ;  /* 0x0000002f36367223 */ /* 0x000fc60000000028 */
[----:B------:R-:W-:Y:S04]  /*1b70*/  LDS.128 R40, [R8+0x840] ;  /* 0x0008400008287984 */ /* 0x000fe80000000c00 */
[----:B0-----:R-:W0:Y:S04]  /*1b80*/  LDS.128 R36, [R11+0x800] ;  /* 0x000800000b247984 */ /* 0x001e280000000c00 */
[----:B-1----:R-:W1:Y:S01]  /*1b90*/  LDS.128 R48, [R11+0x880] ;  /* 0x000880000b307984 */ /* 0x002e620000000c00 */
        /* <DEDUP_REMOVED lines=40> */
[----:B------:R-:W1:Y:S01]  /*1e20*/  LDS.128 R28, [R8+0x880] ;  /* 0x00088000081c7984 */ /* 0x000e620000000c00 */
[C---:B0-----:R-:W-:Y:S01]  /*1e30*/  FFMA R93, R40.reuse, R36, R93 ;  /* 0x00000024285d7223 */ /* 0x041fe2000000005d */
[C---:B------:R-:W-:Y:S01]  /*1e40*/  FFMA R104, R40.reuse, R37, R104 ;  /* 0x0000002528687223 */ /* 0x040fe20000000068 */
[C---:B------:R-:W-:Y:S01]  /*1e50*/  FFMA R85, R40.reuse, R38, R85 ;  /* 0x0000002628557223 */ /* 0x040fe20000000055 */
[C---:B------:R-:W-:Y:S01]  /*1e60*/  FFMA R102, R40.reuse, R39, R102 ;  /* 0x0000002728667223 */ /* 0x040fe20000000066 */
[C---:B-1----:R-:W-:Y:S01]  /*1e70*/  FFMA R91, R40.reuse, R48, R91 ;  /* 0x00000030285b7223 */ /* 0x042fe2000000005b */
        /* <DEDUP_REMOVED lines=27> */
[----:B------:R-:W-:Y:S04]  /*2030*/  LDS.128 R52, [R8+0xa50] ;  /* 0x000a500008347984 */ /* 0x000fe80000000c00 */
[----:B------:R-:W0:Y:S04]  /*2040*/  LDS.128 R44, [R11+0xa00] ;  /* 0x000a00000b2c7984 */ /* 0x000e280000000c00 */
[----:B------:R-:W1:Y:S01]  /*2050*/  LDS.128 R40, [R11+0xa80] ;  /* 0x000a80000b287984 */ /* 0x000e620000000c00 */
        /* <DEDUP_REMOVED lines=30> */
[----:B------:R-:W1:Y:S01]  /*2240*/  LDS.128 R36, [R8+0xa90] ;  /* 0x000a900008247984 */ /* 0x000e620000000c00 */
[C---:B------:R-:W-:Y:S01]  /*2250*/  FFMA R83, R31.reuse, R50, R83 ;  /* 0x000000321f537223 */ /* 0x040fe20000000053 */
[----:B------:R-:W-:-:S02]  /*2260*/  FFMA R108, R31, R51, R108 ;  /* 0x000000331f6c7223 */ /* 0x000fc4000000006c */
[----:B------:R-:W-:Y:S01]  /*2270*/  LDS.128 R28, [R8+0xc60] ;  /* 0x000c6000081c7984 */ /* 0x000fe20000000c00 */
        /* <DEDUP_REMOVED lines=33> */
[----:B------:R-:W0:Y:S01]  /*2490*/  LDS.128 R52, [R11+0xc80] ;  /* 0x000c80000b347984 */ /* 0x000e220000000c00 */
        /* <DEDUP_REMOVED lines=33> */
[----:B------:R-:W-:Y:S04]  /*26b0*/  LDS.128 R36, [R11+0xe00] ;  /* 0x000e00000b247984 */ /* 0x000fe80000000c00 */
[----:B------:R4:W-:Y:S01]  /*26c0*/  LDS.128 R40, [R11+0xe80] ;  /* 0x000e80000b287984 */ /* 0x0009e20000000c00 */
[C---:B0-----:R-:W-:Y:S01]  /*26d0*/  FFMA R107, R29.reuse, R53, R56 ;  /* 0x000000351d6b7223 */ /* 0x041fe20000000038 */
[-C--:B------:R-:W-:Y:S01]  /*26e0*/  FFMA R109, R29, R55.reuse, R58 ;  /* 0x000000371d6d7223 */ /* 0x080fe2000000003a */
[C---:B------:R-:W-:Y:S01]  /*26f0*/  FFMA R111, R30.reuse, R52, R57 ;  /* 0x000000341e6f7223 */ /* 0x040fe20000000039 */
[----:B------:R-:W-:Y:S02]  /*2700*/  FFMA R113, R30, R55, R59 ;  /* 0x000000371e717223 */ /* 0x000fe4000000003b */
[----:B------:R-:W0:Y:S01]  /*2710*/  LDS.128 R56, [R8+0xe70] ;  /* 0x000e700008387984 */ /* 0x000e220000000c00 */
[----:B------:R-:W-:-:S02]  /*2720*/  LOP3.LUT R12, R12, 0x2000, RZ, 0x3c, !PT ;  /* 0x000020000c0c7812 */ /* 0x000fc400078e3cff */
[----:B------:R-:W-:Y:S01]  /*2730*/  LOP3.LUT R7, R7, 0x1000, RZ, 0x3c, !PT ;  /* 0x0000100007077812 */ /* 0x000fe200078e3cff */
        /* <DEDUP_REMOVED lines=27> */
[----:B------:R-:W-:-:S02]  /*28f0*/  FFMA R98, R31, R55, R98 ;  /* 0x000000371f627223 */ /* 0x000fc40000000062 */
[----:B------:R1:W0:Y:S04]  /*2900*/  LDS.128 R28, [R8+0xeb0] ;  /* 0x000eb000081c7984 */ /* 0x0002280000000c00 */
[----:B--2---:R2:W-:Y:S04]  /*2910*/  STS.128 [R12], R32 ;  /* 0x000000200c007388 */ /* 0x0045e80000000c00 */
[----:B-----5:R2:W-:Y:S04]  /*2920*/  STS [R7], R16 ;  /* 0x0000001007007388 */ /* 0x0205e80000000800 */
[----:B---3--:R2:W-:Y:S04]  /*2930*/  STS [R7+0x80], R14 ;  /* 0x0000800e07007388 */ /* 0x0085e80000000800 */
[----:B----4-:R2:W-:Y:S04]  /*2940*/  STS [R7+0x100], R18 ;  /* 0x0001001207007388 */ /* 0x0105e80000000800 */
[----:B------:R2:W-:Y:S01]  /*2950*/  STS [R7+0x180], R20 ;  /* 0x0001801407007388 */ /* 0x0005e20000000800 */
[----:B------:R-:W-:-:S02]  /*2960*/  LOP3.LUT R11, R11, 0x1000, RZ, 0x3c, !PT ;  /* 0x000010000b0b7812 */ /* 0x000fc400078e3cff */
[----:B-1----:R-:W-:Y:S01]  /*2970*/  LOP3.LUT R8, R8, 0x2000, RZ, 0x3c, !PT ;  /* 0x0000200008087812 */ /* 0x002fe200078e3cff */
[-C--:B------:R-:W-:Y:S01]  /*2980*/  FFMA R115, R47, R49.reuse, R88 ;  /* 0x000000312f737223 */ /* 0x080fe20000000058 */
        /* <DEDUP_REMOVED lines=27> */
[----:B------:R-:W-:Y:S01]  /*2b40*/  BAR.SYNC.DEFER_BLOCKING 0x0 ;  /* 0x0000000000007b1d */ /* 0x000fe20000010000 */
[C---:B------:R-:W-:Y:S01]  /*2b50*/  FFMA R87, R47.reuse, R52, R87 ;  /* 0x000000342f577223 */ /* 0x040fe20000000057 */
[C---:B------:R-:W-:Y:S01]  /*2b60*/  FFMA R110, R47.reuse, R53, R110 ;  /* 0x000000352f6e7223 */ /* 0x040fe2000000006e */
[C---:B------:R-:W-:Y:S01]  /*2b70*/  FFMA R83, R47.reuse, R54, R83 ;  /* 0x000000362f537223 */ /* 0x040fe20000000053 */
[----:B------:R-:W-:Y:S01]  /*2b80*/  FFMA R108, R47, R55, R108 ;  /* 0x000000372f6c7223 */ /* 0x000fe2000000006c */
[C---:B0-----:R-:W-:Y:S01]  /*2b90*/  FFMA R93, R56.reuse, R36, R93 ;  /* 0x00000024385d7223 */ /* 0x041fe2000000005d */
        /* <DEDUP_REMOVED lines=31> */
[----:B------:R2:W0:Y:S04]  /*2d90*/  LDS.128 R44, [R8] ;  /* 0x00000000082c7984 */ /* 0x0004280000000c00 */
[----:B------:R2:W1:Y:S04]  /*2da0*/  LDS.128 R48, [R8+0x40] ;  /* 0x0000400008307984 */ /* 0x0004680000000c00 */
[----:B------:R2:W3:Y:S04]  /*2db0*/  LDS.128 R56, [R11] ;  /* 0x000000000b387984 */ /* 0x0004e80000000c00 */
[----:B------:R2:W4:Y:S01]  /*2dc0*/  LDS.128 R52, [R11+0x80] ;  /* 0x000080000b347984 */ /* 0x0005220000000c00 */
[----:B------:R-:W-:-:S02]  /*2dd0*/  IADD3 R26, P1, PT, R26, UR10, RZ ;  /* 0x0000000a1a1a7c10 */ /* 0x000fc4000ff3e0ff */
[----:B------:R-:W-:Y:S02]  /*2de0*/  IADD3 R15, PT, PT, R15, -0x1, RZ ;  /* 0xffffffff0f0f7810 */ /* 0x000fe40007ffe0ff */
[----:B------:R-:W-:Y:S02]  /*2df0*/  IADD3.X R27, PT, PT, RZ, R27, RZ, P1, !PT ;  /* 0x0000001bff1b7210 */ /* 0x000fe40000ffe4ff */
[----:B------:R-:W-:Y:S02]  /*2e00*/  ISETP.NE.AND P1, PT, R15, 0x1, PT ;  /* 0x000000010f00780c */ /* 0x000fe40003f25270 */
[----:B------:R-:W-:Y:S01]  /*2e10*/  IADD3 R10, P2, PT, R10, 0x20, RZ ;  /* 0x000000200a0a7810 */ /* 0x000fe20007f5e0ff */
        /* <DEDUP_REMOVED lines=32> */
[----:B------:R-:W-:Y:S01]  /*3020*/  IADD3.X R9, PT, PT, RZ, R9, RZ, P2, !PT ;  /* 0x00000009ff097210 */ /* 0x000fe200017fe4ff */
[----:B01234-:R-:W-:Y:S06]  /*3030*/  @P1 BRA `(.L_x_1) ;  /* 0xffffffd800cc1947 */ /* 0x01ffec000383ffff */
.L_x_0:
[C---:B--2-4-:R-:W-:Y:S01]  /*3040*/  FFMA R3, R48.reuse, R52, R19 ;  /* 0x0000003430037223 */ /* 0x054fe20000000013 */
[----:B0-----:R-:W-:Y:S01]  /*3050*/  FFMA R7, R48, R54, R17 ;  /* 0x0000003630077223 */ /* 0x001fe20000000011 */
[----:B------:R0:W2:Y:S01]  /*3060*/  LDS.128 R28, [R11+0x200] ;  /* 0x000200000b1c7984 */ /* 0x0000a20000000c00 */
[----:B------:R-:W-:Y:S01]  /*3070*/  ISETP.GE.U32.AND P0, PT, R5, UR6, PT ;  /* 0x0000000605007c0c */ /* 0x000fe2000bf06070 */
[C---:B-1-3--:R-:W-:Y:S01]  /*3080*/  FFMA R93, R44.reuse, R56, R93 ;  /* 0x000000382c5d7223 */ /* 0x04afe2000000005d */
[C---:B------:R-:W-:Y:S01]  /*3090*/  FFMA R104, R44.reuse, R57, R104 ;  /* 0x000000392c687223 */ /* 0x040fe20000000068 */
[----:B------:R0:W1:Y:S01]  /*30a0*/  LDS.128 R16, [R8+0x210] ;  /* 0x0002100008107984 */ /* 0x0000620000000c00 */
[C---:B------:R-:W-:Y:S01]  /*30b0*/  FFMA R85, R44.reuse, R58, R85 ;  /* 0x0000003a2c557223 */ /* 0x040fe20000000055 */
[C---:B------:R-:W-:Y:S01]  /*30c0*/  FFMA R102, R44.reuse, R59, R102 ;  /* 0x0000003b2c667223 */ /* 0x040fe20000000066 */
[C---:B------:R-:W-:Y:S01]  /*30d0*/  FFMA R91, R44.reuse, R52, R91 ;  /* 0x000000342c5b7223 */ /* 0x040fe2000000005b */
[----:B------:R0:W3:Y:S01]  /*30e0*/  LDS.128 R32, [R11+0x280] ;  /* 0x000280000b207984 */ /* 0x0000e20000000c00 */
        /* <DEDUP_REMOVED lines=13> */
[----:B------:R-:W-:Y:S01]  /*31c0*/  FFMA R60, R48, R53, R60 ;  /* 0x00000035303c7223 */ /* 0x000fe2000000003c */
        /* <DEDUP_REMOVED lines=8> */
[-C--:B------:R-:W-:Y:S01]  /*3250*/  FFMA R2, R45, R55.reuse, R109 ;  /* 0x000000372d027223 */ /* 0x080fe2000000006d */
        /* <DEDUP_REMOVED lines=20> */
[----:B------:R-:W-:Y:S01]  /*33a0*/  FFMA R71, R50, R58, R71 ;  /* 0x0000003a32477223 */ /* 0x000fe20000000047 */
[----:B0123--:R-:W-:Y:S06]  /*33b0*/  @P0 EXIT ;  /* 0x000000000000094d */ /* 0x00ffec0003800000 */
[----:B------:R-:W0:Y:S01]  /*33c0*/  LDS.128 R36, [R8+0x250] ;  /* 0x0002500008247984 */ /* 0x000e220000000c00 */
        /* <DEDUP_REMOVED lines=14> */
[----:B------:R-:W-:Y:S01]  /*34b0*/  MOV R9, R24 ;  /* 0x0000001800097202 */ /* 0x000fe20000000f00 */
[-C--:B------:R-:W-:Y:S01]  /*34c0*/  FFMA R16, R16, R35.reuse, R44 ;  /* 0x0000002310107223 */ /* 0x080fe2000000002c */
[----:B------:R-:W-:Y:S01]  /*34d0*/  FFMA R18, R18, R35, R46 ;  /* 0x0000002312127223 */ /* 0x000fe2000000002e */
[----:B------:R-:W-:Y:S01]  /*34e0*/  LDS.128 R24, [R8+0x420] ;  /* 0x0004200008187984 */ /* 0x000fe20000000c00 */
[C---:B------:R-:W-:Y:S01]  /*34f0*/  FFMA R78, R50.reuse, R59, R78 ;  /* 0x0000003b324e7223 */ /* 0x040fe2000000004e */
[C---:B------:R-:W-:Y:S01]  /*3500*/  FFMA R56, R51.reuse, R56, R86 ;  /* 0x0000003833387223 */ /* 0x040fe20000000056 */
[C---:B------:R-:W-:Y:S01]  /*3510*/  FFMA R4, R51.reuse, R57, R115 ;  /* 0x0000003933047223 */ /* 0x040fe20000000073 */
[----:B------:R-:W1:Y:S01]  /*3520*/  LDS.128 R40, [R11+0x400] ;  /* 0x000400000b287984 */ /* 0x000e620000000c00 */
[C---:B------:R-:W-:Y:S01]  /*3530*/  FFMA R81, R51.reuse, R58, R81 ;  /* 0x0000003a33517223 */ /* 0x040fe20000000051 */
[C---:B------:R-:W-:Y:S01]  /*3540*/  FFMA R100, R51.reuse, R59, R100 ;  /* 0x0000003b33647223 */ /* 0x040fe20000000064 */
[C---:B------:R-:W-:Y:S01]  /*3550*/  FFMA R69, R50.reuse, R52, R69 ;  /* 0x0000003432457223 */ /* 0x040fe20000000045 */
[----:B------:R-:W2:Y:S01]  /*3560*/  LDS.128 R44, [R11+0x480] ;  /* 0x000480000b2c7984 */ /* 0x000ea20000000c00 */
        /* <DEDUP_REMOVED lines=15> */
[C---:B0-----:R-:W-:Y:S01]  /*3660*/  FFMA R23, R36.reuse, R28, R23 ;  /* 0x0000001c24177223 */ /* 0x041fe20000000017 */
        /* <DEDUP_REMOVED lines=16> */
[----:B------:R-:W0:Y:S01]  /*3770*/  LDS.128 R28, [R8+0x460] ;  /* 0x00046000081c7984 */ /* 0x000e220000000c00 */
[C---:B------:R-:W-:Y:S01]  /*3780*/  FFMA R0, R17.reuse, R33, R0 ;  /* 0x0000002111007223 */ /* 0x040fe20000000000 */
[C---:B------:R-:W-:Y:S01]  /*3790*/  FFMA R95, R17.reuse, R34, R95 ;  /* 0x00000022115f7223 */ /* 0x040fe2000000005f */
[C---:B-1----:R-:W-:Y:S01]  /*37a0*/  FFMA R93, R24.reuse, R40, R93 ;  /* 0x00000028185d7223 */ /* 0x042fe2000000005d */
[C---:B------:R-:W-:Y:S01]  /*37b0*/  FFMA R104, R24.reuse, R41, R104 ;  /* 0x0000002918687223 */ /* 0x040fe20000000068 */
[C---:B------:R-:W-:Y:S01]  /*37c0*/  FFMA R85, R24.reuse, R42, R85 ;  /* 0x0000002a18557223 */ /* 0x040fe20000000055 */
[C---:B------:R-:W-:Y:S01]  /*37d0*/  FFMA R102, R24.reuse, R43, R102 ;  /* 0x0000002b18667223 */ /* 0x040fe20000000066 */
[C---:B--2---:R-:W-:Y:S01]  /*37e0*/  FFMA R91, R24.reuse, R44, R91 ;  /* 0x0000002c185b7223 */ /* 0x044fe2000000005b */
        /* <DEDUP_REMOVED lines=30> */
[-C--:B------:R-:W-:Y:S01]  /*39d0*/  FFMA R24, R24, R47.reuse, R16 ;  /* 0x0000002f18187223 */ /* 0x080fe20000000010 */
[----:B------:R-:W-:Y:S01]  /*39e0*/  FFMA R26, R26, R47, R18 ;  /* 0x0000002f1a1a7223 */ /* 0x000fe20000000012 */
[----:B------:R-:W-:Y:S01]  /*39f0*/  LDS.128 R32, [R11+0x600] ;  /* 0x000600000b207984 */ /* 0x000fe20000000c00 */
[C---:B------:R-:W-:Y:S01]  /*3a00*/  FFMA R116, R25.reuse, R40, R116 ;  /* 0x0000002819747223 */ /* 0x040fe20000000074 */
[C---:B------:R-:W-:Y:S01]  /*3a10*/  FFMA R114, R25.reuse, R41, R114 ;  /* 0x0000002919727223 */ /* 0x040fe20000000072 */
[C---:B------:R-:W-:Y:S01]  /*3a20*/  FFMA R99, R25.reuse, R42, R99 ;  /* 0x0000002a19637223 */ /* 0x040fe20000000063 */
[----:B------:R-:W1:Y:S01]  /*3a30*/  LDS.128 R16, [R8+0x630] ;  /* 0x0006300008107984 */ /* 0x000e620000000c00 */
[----:B------:R-:W-:Y:S01]  /*3a40*/  FFMA R112, R25, R43, R112 ;  /* 0x0000002b19707223 */ /* 0x000fe20000000070 */
[C---:B------:R-:W-:Y:S01]  /*3a50*/  FFMA R92, R27.reuse, R40, R92 ;  /* 0x000000281b5c7223 */ /* 0x040fe2000000005c */
[C---:B------:R-:W-:Y:S01]  /*3a60*/  FFMA R90, R27.reuse, R41, R90 ;  /* 0x000000291b5a7223 */ /* 0x040fe2000000005a */
[----:B------:R-:W2:Y:S01]  /*3a70*/  LDS.128 R36, [R11+0x680] ;  /* 0x000680000b247984 */ /* 0x000ea20000000c00 */
        /* <DEDUP_REMOVED lines=196> */
[----:B------:R-:W1:Y:S01]  /*46c0*/  LDCU.64 UR4, c[0x0][0x390] ;  /* 0x00007200ff0477ac */ /* 0x000e620008000a00 */
[----:B------:R-:W-:-:S02]  /*46d0*/  IMAD R12, R5, R22, RZ ;  /* 0x00000016050c7224 */ /* 0x000fc400078e02ff */
[C---:B------:R-:W-:Y:S01]  /*46e0*/  FFMA R116, R17.reuse, R36, R116 ;  /* 0x0000002411747223 */ /* 0x040fe20000000074 */
[----:B------:R-:W2:Y:S01]  /*46f0*/  LDS.128 R24, [R8+0xc60] ;  /* 0x000c600008187984 */ /* 0x000ea20000000c00 */
[C---:B------:R-:W-:Y:S01]  /*4700*/  FFMA R114, R17.reuse, R37, R114 ;  /* 0x0000002511727223 */ /* 0x040fe20000000072 */
[C---:B------:R-:W-:Y:S01]  /*4710*/  FFMA R99, R17.reuse, R38, R99 ;  /* 0x0000002611637223 */ /* 0x040fe20000000063 */
[----:B------:R-:W-:Y:S01]  /*4720*/  IADD3 R12, P0, PT, R12, R13, RZ ;  /* 0x0000000d0c0c7210 */ /* 0x000fe20007f1e0ff */
[----:B------:R-:W3:Y:S01]  /*4730*/  LDS.128 R44, [R11+0xc80] ;  /* 0x000c80000b2c7984 */ /* 0x000ee20000000c00 */
        /* <DEDUP_REMOVED lines=21> */
[----:B------:R-:W-:Y:S01]  /*4890*/  IADD3 R10, PT, PT, R5, 0x20, RZ ;  /* 0x00000020050a7810 */ /* 0x000fe20007ffe0ff */
[----:B------:R-:W0:Y:S01]  /*48a0*/  LDS.128 R36, [R8+0xca0] ;  /* 0x000ca00008247984 */ /* 0x000e220000000c00 */
[----:B------:R-:W-:Y:S01]  /*48b0*/  IADD3.X R15, PT, PT, RZ, RZ, RZ, P0, !PT ;  /* 0x000000ffff0f7210 */ /* 0x000fe200007fe4ff */
[C---:B------:R-:W-:Y:S01]  /*48c0*/  FFMA R97, R17.reuse, R40, R97 ;  /* 0x0000002811617223 */ /* 0x040fe20000000061 */
[----:B-1----:R-:W-:Y:S01]  /*48d0*/  LEA R14, P1, R12, UR4, 0x2 ;  /* 0x000000040c0e7c11 */ /* 0x002fe2000f8210ff */
[C---:B------:R-:W-:Y:S01]  /*48e0*/  FFMA R0, R17.reuse, R41, R0 ;  /* 0x0000002911007223 */ /* 0x040fe20000000000 */
[C---:B------:R-:W-:Y:S01]  /*48f0*/  FFMA R95, R17.reuse, R42, R95 ;  /* 0x0000002a115f7223 */ /* 0x040fe2000000005f */
[----:B------:R-:W-:Y:S01]  /*4900*/  FFMA R2, R17, R43, R2 ;  /* 0x0000002b11027223 */ /* 0x000fe20000000002 */
[----:B------:R-:W-:Y:S01]  /*4910*/  ISETP.GT.U32.AND P0, PT, R10, UR6, PT ;  /* 0x000000060a007c0c */ /* 0x000fe2000bf04070 */
[C---:B------:R-:W-:Y:S01]  /*4920*/  FFMA R77, R19.reuse, R40, R77 ;  /* 0x00000028134d7223 */ /* 0x040fe2000000004d */
[----:B------:R-:W-:Y:S01]  /*4930*/  LEA.HI.X R15, R12, UR5, R15, 0x2, P1 ;  /* 0x000000050c0f7c11 */ /* 0x000fe200088f140f */
[C---:B------:R-:W-:Y:S01]  /*4940*/  FFMA R94, R19.reuse, R41, R94 ;  /* 0x00000029135e7223 */ /* 0x040fe2000000005e */
[C---:B------:R-:W-:Y:S01]  /*4950*/  FFMA R75, R19.reuse, R42, R75 ;  /* 0x0000002a134b7223 */ /* 0x040fe2000000004b */
[----:B------:R-:W-:Y:S01]  /*4960*/  FFMA R98, R19, R43, R98 ;  /* 0x0000002b13627223 */ /* 0x000fe20000000062 */
[C---:B--2---:R-:W-:Y:S01]  /*4970*/  FFMA R116, R25.reuse, R32, R116 ;  /* 0x0000002019747223 */ /* 0x044fe20000000074 */
[C---:B------:R-:W-:Y:S01]  /*4980*/  FFMA R114, R25.reuse, R33, R114 ;  /* 0x0000002119727223 */ /* 0x040fe20000000072 */
[C---:B------:R-:W-:Y:S01]  /*4990*/  FFMA R12, R25.reuse, R34, R99 ;  /* 0x00000022190c7223 */ /* 0x040fe20000000063 */
        /* <DEDUP_REMOVED lines=41> */
[----:B------:R1:W-:Y:S01]  /*4c30*/  LDS.128 R16, [R8+0xe70] ;  /* 0x000e700008107984 */ /* 0x0003e20000000c00 */
[C---:B------:R-:W-:Y:S01]  /*4c40*/  FFMA R96, R27.reuse, R35, R96 ;  /* 0x000000231b607223 */ /* 0x040fe20000000060 */
[C---:B------:R-:W-:Y:S01]  /*4c50*/  FFMA R20, R27.reuse, R44, R77 ;  /* 0x0000002c1b147223 */ /* 0x040fe2000000004d */
[C---:B------:R-:W-:Y:S01]  /*4c60*/  FFMA R94, R27.reuse, R45, R94 ;  /* 0x0000002d1b5e7223 */ /* 0x040fe2000000005e */
[----:B------:R-:W2:Y:S01]  /*4c70*/  LDS.128 R40, [R11+0xe00] ;  /* 0x000e00000b287984 */ /* 0x000ea20000000c00 */
[C---:B------:R-:W-:Y:S01]  /*4c80*/  FFMA R75, R27.reuse, R46, R75 ;  /* 0x0000002e1b4b7223 */ /* 0x040fe2000000004b */
[----:B------:R-:W-:Y:S01]  /*4c90*/  FFMA R98, R27, R47, R98 ;  /* 0x0000002f1b627223 */ /* 0x000fe20000000062 */
[C---:B0-----:R-:W-:Y:S01]  /*4ca0*/  FFMA R97, R36.reuse, R32, R23 ;  /* 0x0000002024617223 */ /* 0x041fe20000000017 */
[----:B------:R-:W0:Y:S01]  /*4cb0*/  LDS.128 R52, [R11+0xe80] ;  /* 0x000e80000b347984 */ /* 0x000e220000000c00 */
[C---:B------:R-:W-:Y:S01]  /*4cc0*/  FFMA R77, R36.reuse, R33, R64 ;  /* 0x00000021244d7223 */ /* 0x040fe20000000040 */
[C---:B------:R-:W-:Y:S01]  /*4cd0*/  FFMA R59, R36.reuse, R34, R21 ;  /* 0x00000022243b7223 */ /* 0x040fe20000000015 */
[C---:B------:R-:W-:Y:S01]  /*4ce0*/  FFMA R27, R36.reuse, R35, R62 ;  /* 0x00000023241b7223 */ /* 0x040fe2000000003e */
[C---:B------:R-:W-:Y:S01]  /*4cf0*/  FFMA R3, R36.reuse, R44, R3 ;  /* 0x0000002c24037223 */ /* 0x040fe20000000003 */
[C---:B-1----:R-:W-:Y:S01]  /*4d00*/  FFMA R8, R36.reuse, R45, R60 ;  /* 0x0000002d24087223 */ /* 0x042fe2000000003c */
        /* <DEDUP_REMOVED lines=26> */
[-C--:B--2---:R-:W-:Y:S01]  /*4eb0*/  FFMA R68, R16, R40.reuse, R93 ;  /* 0x0000002810447223 */ /* 0x084fe2000000005d */
        /* <DEDUP_REMOVED lines=21> */
[C---:B------:R-:W-:Y:S01]  /*5010*/  FFMA R41, R31.reuse, R41, R50 ;  /* 0x000000291f297223 */ /* 0x040fe20000000032 */
[----:B------:R-:W-:Y:S01]  /*5020*/  FFMA R42, R31, R42, R76 ;  /* 0x0000002a1f2a7223 */ /* 0x000fe2000000004c */
[-C--:B------:R-:W-:Y:S01]  /*5030*/  FFMA R71, R16, R43.reuse, R49 ;  /* 0x0000002b10477223 */ /* 0x080fe20000000031 */
[-C--:B------:R-:W-:Y:S01]  /*5040*/  FFMA R39, R29, R43.reuse, R48 ;  /* 0x0000002b1d277223 */ /* 0x080fe20000000030 */
[-C--:B------:R-:W-:Y:S01]  /*5050*/  FFMA R35, R30, R43.reuse, R79 ;  /* 0x0000002b1e237223 */ /* 0x080fe2000000004f */
[CC--:B------:R-:W-:Y:S01]  /*5060*/  FFMA R67, R17.reuse, R43.reuse, R112 ;  /* 0x0000002b11437223 */ /* 0x0c0fe20000000070 */
        /* <DEDUP_REMOVED lines=36> */
[----:B------:R-:W-:Y:S06]  /*52b0*/  @P0 BRA `(.L_x_2) ;  /* 0x0000000c00700947 */ /* 0x000fec0003800000 */
[----:B------:R-:W-:Y:S05]  /*52c0*/  WARPSYNC.ALL ;  /* 0x0000000000007948 */ /* 0x000fea0003800000 */
[----:B------:R-:W-:Y:S01]  /*52d0*/  BAR.SYNC.DEFER_BLOCKING 0x0 ;  /* 0x0000000000007b1d */ /* 0x000fe20000010000 */
[-C--:B------:R-:W-:Y:S01]  /*52e0*/  ISETP.GE.U32.AND P1, PT, R13, R22.reuse, PT ;  /* 0x000000160d00720c */ /* 0x080fe20003f26070 */
[C---:B------:R-:W-:Y:S01]  /*52f0*/  IMAD.WIDE.U32 R2, R22.reuse, 0x4, R14 ;  /* 0x0000000416027825 */ /* 0x040fe200078e000e */
[C---:B------:R-:W-:Y:S02]  /*5300*/  SHF.L.U32 R11, R22.reuse, 0x1, RZ ;  /* 0x00000001160b7819 */ /* 0x040fe400000006ff */
[----:B------:R-:W-:-:S02]  /*5310*/  LEA R21, R22, R22, 0x1 ;  /* 0x0000001616157211 */ /* 0x000fc400078e08ff */
[C---:B------:R-:W-:Y:S02]  /*5320*/  SHF.L.U32 R29, R22.reuse, 0x2, RZ ;  /* 0x00000002161d7819 */ /* 0x040fe400000006ff */
[-C--:B------:R-:W-:Y:S02]  /*5330*/  LEA R31, R22, R22.reuse, 0x2 ;  /* 0x00000016161f7211 */ /* 0x080fe400078e10ff */
[----:B------:R-:W-:-:S04]  /*5340*/  VIMNMX.U32 R0, PT, PT, R13, R22, !PT ;  /* 0x000000160d007248 */ /* 0x000fc80007fe0000 */
[----:B------:R-:W-:Y:S01]  /*5350*/  IADD3 R0, PT, PT, -R13, R0, RZ ;  /* 0x000000000d007210 */ /* 0x000fe20007ffe1ff */
[----:B------:R-:W-:-:S03]  /*5360*/  IMAD R13, R22, 0x13, RZ ;  /* 0x00000013160d7824 */ /* 0x000fc600078e02ff */
[----:B------:R-:W-:Y:S01]  /*5370*/  ISETP.GT.U32.AND P0, PT, R0, 0x20, PT ;  /* 0x000000200000780c */ /* 0x000fe20003f04070 */
[----:B------:R-:W-:Y:S01]  /*5380*/  IMAD.WIDE.U32 R12, R13, 0x4, R14 ;  /* 0x000000040d0c7825 */ /* 0x000fe200078e000e */
[----:B------:R-:W-:Y:S04]  /*5390*/  STS.128 [R9], R68 ;  /* 0x0000004409007388 */ /* 0x000fe80000000c00 */
[----:B------:R0:W-:Y:S04]  /*53a0*/  STS.128 [R9+0x80], R64 ;  /* 0x0000804009007388 */ /* 0x0001e80000000c00 */
[----:B------:R1:W-:Y:S04]  /*53b0*/  STS.128 [R9+0x100], R60 ;  /* 0x0001003c09007388 */ /* 0x0003e80000000c00 */
[----:B------:R2:W-:Y:S01]  /*53c0*/  STS.128 [R9+0x180], R56 ;  /* 0x0001803809007388 */ /* 0x0005e20000000c00 */
[----:B------:R-:W-:Y:S01]  /*53d0*/  BAR.SYNC.DEFER_BLOCKING 0x0 ;  /* 0x0000000000007b1d */ /* 0x000fe20000010000 */
[C---:B0-----:R-:W-:Y:S01]  /*53e0*/  IMAD R65, R22.reuse, 0xb, RZ ;  /* 0x0000000b16417824 */ /* 0x041fe200078e02ff */
[C---:B-1----:R-:W-:Y:S01]  /*53f0*/  LEA R61, R22.reuse, R22, 0x3 ;  /* 0x00000016163d7211 */ /* 0x042fe200078e18ff */
[----:B------:R-:W-:-:S02]  /*5400*/  IMAD R63, R22, 0xa, RZ ;  /* 0x0000000a163f7824 */ /* 0x000fc400078e02ff */
[--C-:B------:R-:W-:Y:S01]  /*5410*/  IMAD.WIDE.U32 R64, R65, 0x4, R14.reuse ;  /* 0x0000000441407825 */ /* 0x100fe200078e000e */
[C---:B--2---:R-:W-:Y:S02]  /*5420*/  LEA R57, R22.reuse, -R22, 0x3 ;  /* 0x8000001616397211 */ /* 0x044fe400078e18ff */
[----:B------:R-:W-:Y:S01]  /*5430*/  SHF.L.U32 R59, R22, 0x3, RZ ;  /* 0x00000003163b7819 */ /* 0x000fe200000006ff */
[----:B------:R-:W-:-:S04]  /*5440*/  IMAD.WIDE.U32 R60, R61, 0x4, R14 ;  /* 0x000000043d3c7825 */ /* 0x000fc800078e000e */
[----:B------:R-:W-:-:S04]  /*5450*/  IMAD.WIDE.U32 R56, R57, 0x4, R14 ;  /* 0x0000000439387825 */ /* 0x000fc800078e000e */
[--C-:B------:R-:W-:Y:S01]  /*5460*/  IMAD.WIDE.U32 R58, R59, 0x4, R14.reuse ;  /* 0x000000043b3a7825 */ /* 0x100fe200078e000e */
[----:B------:R-:W0:Y:S03]  /*5470*/  LDS R5, [R6] ;  /* 0x0000000006057984 */ /* 0x000e260000000800 */
[--C-:B------:R-:W-:Y:S01]  /*5480*/  IMAD.WIDE.U32 R62, R63, 0x4, R14.reuse ;  /* 0x000000043f3e7825 */ /* 0x100fe200078e000e */
[----:B------:R-:W1:Y:S04]  /*5490*/  LDS R7, [R6+0x80] ;  /* 0x0000800006077984 */ /* 0x000e680000000800 */
[----:B------:R-:W2:Y:S04]  /*54a0*/  LDS R23, [R6+0x100] ;  /* 0x0001000006177984 */ /* 0x000ea80000000800 */
[----:B------:R-:W3:Y:S04]  /*54b0*/  LDS R73, [R6+0x180] ;  /* 0x0001800006497984 */ /* 0x000ee80000000800 */
[----:B------:R-:W4:Y:S04]  /*54c0*/  LDS R75, [R6+0x200] ;  /* 0x00020000064b7984 */ /* 0x000f280000000800 */
[----:B------:R-:W5:Y:S04]  /*54d0*/  LDS R85, [R6+0x280] ;  /* 0x0002800006557984 */ /* 0x000f680000000800 */
        /* <DEDUP_REMOVED lines=10> */
[----:B0-----:R0:W-:Y:S04]  /*5580*/  @!P1 STG.E desc[UR8][R14.64], R5 ;  /* 0x000000050e009986 */ /* 0x0011e8000c101908 */
[----:B-1----:R1:W-:Y:S01]  /*5590*/  @!P1 STG.E desc[UR8][R2.64], R7 ;  /* 0x0000000702009986 */ /* 0x0023e2000c101908 */
[----:B0-----:R-:W-:-:S04]  /*55a0*/  IMAD.WIDE.U32 R4, R11, 0x4, R14 ;  /* 0x000000040b047825 */ /* 0x001fc800078e000e */
[--C-:B------:R-:W-:Y:S01]  /*55b0*/  IMAD.WIDE.U32 R10, R21, 0x4, R14.reuse ;  /* 0x00000004150a7825 */ /* 0x100fe200078e000e */
[----:B--2---:R0:W-:Y:S03]  /*55c0*/  @!P1 STG.E desc[UR8][R4.64], R23 ;  /* 0x0000001704009986 */ /* 0x0041e6000c101908 */
[--C-:B------:R-:W-:Y:S01]  /*55d0*/  IMAD.WIDE.U32 R20, R29, 0x4, R14.reuse ;  /* 0x000000041d147825 */ /* 0x100fe200078e000e */
[----:B---3--:R-:W-:Y:S03]  /*55e0*/  @!P1 STG.E desc[UR8][R10.64], R73 ;  /* 0x000000490a009986 */ /* 0x008fe6000c101908 */
[----:B------:R-:W-:Y:S01]  /*55f0*/  IMAD.WIDE.U32 R28, R31, 0x4, R14 ;  /* 0x000000041f1c7825 */ /* 0x000fe200078e000e */
[----:B----4-:R2:W-:Y:S03]  /*5600*/  @!P1 STG.E desc[UR8][R20.64], R75 ;  /* 0x0000004b14009986 */ /* 0x0105e6000c101908 */
[C---:B------:R-:W-:Y:S01]  /*5610*/  IMAD R31, R22.reuse, 0x6, RZ ;  /* 0x00000006161f7824 */ /* 0x040fe200078e02ff */
[----:B-----5:R-:W-:Y:S01]  /*5620*/  @!P1 STG.E desc[UR8][R28.64], R85 ;  /* 0x000000551c009986 */ /* 0x020fe2000c101908 */
[----:B-1----:R-:W-:-:S02]  /*5630*/  IMAD R7, R22, 0xc, RZ ;  /* 0x0000000c16077824 */ /* 0x002fc400078e02ff */
[----:B------:R-:W-:-:S04]  /*5640*/  IMAD.WIDE.U32 R30, R31, 0x4, R14 ;  /* 0x000000041f1e7825 */ /* 0x000fc800078e000e */
[C---:B0-----:R-:W-:Y:S01]  /*5650*/  IMAD R23, R22.reuse, 0xd, RZ ;  /* 0x0000000d16177824 */ /* 0x041fe200078e02ff */
[C---:B--2---:R-:W-:Y:S01]  /*5660*/  LEA R75, R22.reuse, -R22, 0x4 ;  /* 0x80000016164b7211 */ /* 0x044fe200078e20ff */
[----:B------:R-:W-:Y:S01]  /*5670*/  IMAD R73, R22, 0xe, RZ ;  /* 0x0000000e16497824 */ /* 0x000fe200078e02ff */
[----:B------:R0:W-:Y:S04]  /*5680*/  @!P1 STG.E desc[UR8][R30.64], R67 ;  /* 0x000000431e009986 */ /* 0x0001e8000c101908 */
[----:B------:R1:W-:Y:S04]  /*5690*/  @!P1 STG.E desc[UR8][R56.64], R69 ;  /* 0x0000004538009986 */ /* 0x0003e8000c101908 */
[----:B------:R2:W-:Y:S01]  /*56a0*/  @!P1 STG.E desc[UR8][R58.64], R71 ;  /* 0x000000473a009986 */ /* 0x0005e2000c101908 */
[----:B0-----:R-:W-:-:S03]  /*56b0*/  IMAD.WIDE.U32 R66, R7, 0x4, R14 ;  /* 0x0000000407427825 */ /* 0x001fc600078e000e */
[----:B------:R-:W-:Y:S01]  /*56c0*/  @!P1 STG.E desc[UR8][R60.64], R87 ;  /* 0x000000573c009986 */ /* 0x000fe2000c101908 */
[----:B-1----:R-:W-:-:S03]  /*56d0*/  IMAD.WIDE.U32 R68, R23, 0x4, R14 ;  /* 0x0000000417447825 */ /* 0x002fc600078e000e */
[----:B------:R-:W-:Y:S01]  /*56e0*/  @!P1 STG.E desc[UR8][R62.64], R89 ;  /* 0x000000593e009986 */ /* 0x000fe2000c101908 */
[----:B--2---:R-:W-:-:S03]  /*56f0*/  IMAD.WIDE.U32 R70, R73, 0x4, R14 ;  /* 0x0000000449467825 */ /* 0x004fc600078e000e */
[----:B------:R-:W-:Y:S01]  /*5700*/  @!P1 STG.E desc[UR8][R64.64], R91 ;  /* 0x0000005b40009986 */ /* 0x000fe2000c101908 */
[----:B------:R-:W-:-:S03]  /*5710*/  IMAD.WIDE.U32 R72, R75, 0x4, R14 ;  /* 0x000000044b487825 */ /* 0x000fc600078e000e */
[----:B------:R-:W-:Y:S04]  /*5720*/  @!P1 STG.E desc[UR8][R66.64], R101 ;  /* 0x0000006542009986 */ /* 0x000fe8000c101908 */
[----:B------:R-:W-:Y:S04]  /*5730*/  @!P1 STG.E desc[UR8][R68.64], R103 ;  /* 0x0000006744009986 */ /* 0x000fe8000c101908 */
[----:B------:R-:W-:Y:S04]  /*5740*/  @!P1 STG.E desc[UR8][R70.64], R105 ;  /* 0x0000006946009986 */ /* 0x000fe8000c101908 */
[----:B------:R-:W-:Y:S01]  /*5750*/  @!P1 STG.E desc[UR8][R72.64], R107 ;  /* 0x0000006b48009986 */ /* 0x000fe2000c101908 */
[----:B------:R-:W-:Y:S06]  /*5760*/  BAR.SYNC.DEFER_BLOCKING 0x0 ;  /* 0x0000000000007b1d */ /* 0x000fec0000010000 */
[----:B------:R-:W-:Y:S04]  /*5770*/  STS.128 [R9], R48 ;  /* 0x0000003009007388 */ /* 0x000fe80000000c00 */
[----:B------:R-:W-:Y:S04]  /*5780*/  STS.128 [R9+0x80], R76 ;  /* 0x0000804c09007388 */ /* 0x000fe80000000c00 */
[----:B------:R-:W-:Y:S04]  /*5790*/  STS.128 [R9+0x100], R80 ;  /* 0x0001005009007388 */ /* 0x000fe80000000c00 */
[----:B------:R-:W-:Y:S01]  /*57a0*/  STS.128 [R9+0x180], R16 ;  /* 0x0001801009007388 */ /* 0x000fe20000000c00 */
[----:B------:R-:W-:Y:S06]  /*57b0*/  BAR.SYNC.DEFER_BLOCKING 0x0 ;  /* 0x0000000000007b1d */ /* 0x000fec0000010000 */
[----:B------:R-:W0:Y:S04]  /*57c0*/  LDS R7, [R6] ;  /* 0x0000000006077984 */ /* 0x000e280000000800 */
        /* <DEDUP_REMOVED lines=15> */
[----:B0-----:R-:W-:Y:S04]  /*58c0*/  @P0 STG.E desc[UR8][R14.64+0x80], R7 ;  /* 0x000080070e000986 */ /* 0x001fe8000c101908 */
[----:B-1----:R0:W-:Y:S04]  /*58d0*/  @P0 STG.E desc[UR8][R2.64+0x80], R23 ;  /* 0x0000801702000986 */ /* 0x0021e8000c101908 */
[----:B--2---:R1:W-:Y:S04]  /*58e0*/  @P0 STG.E desc[UR8][R4.64+0x80], R75 ;  /* 0x0000804b04000986 */ /* 0x0043e8000c101908 */
[----:B---3--:R2:W-:Y:S04]  /*58f0*/  @P0 STG.E desc[UR8][R10.64+0x80], R85 ;  /* 0x000080550a000986 */ /* 0x0085e8000c101908 */
[----:B----4-:R3:W-:Y:S01]  /*5900*/  @P0 STG.E desc[UR8][R20.64+0x80], R87 ;  /* 0x0000805714000986 */ /* 0x0107e2000c101908 */
[C---:B0-----:R-:W-:Y:S01]  /*5910*/  SHF.L.U32 R3, R22.reuse, 0x4, RZ ;  /* 0x0000000416037819 */ /* 0x041fe200000006ff */
[----:B------:R-:W-:-:S02]  /*5920*/  IMAD R23, R22, 0x17, RZ ;  /* 0x0000001716177824 */ /* 0x000fc400078e02ff */
[----:B-----5:R0:W-:Y:S01]  /*5930*/  @P0 STG.E desc[UR8][R28.64+0x80], R89 ;  /* 0x000080591c000986 */ /* 0x0201e2000c101908 */
[C---:B-1----:R-:W-:Y:S01]  /*5940*/  LEA R5, R22.reuse, R22, 0x4 ;  /* 0x0000001616057211 */ /* 0x042fe200078e20ff */
[--C-:B------:R-:W-:Y:S02]  /*5950*/  IMAD.WIDE.U32 R2, R3, 0x4, R14.reuse ;  /* 0x0000000403027825 */ /* 0x100fe400078e000e */
[----:B------:R1:W-:Y:S02]  /*5960*/  @P0 STG.E desc[UR8][R30.64+0x80], R49 ;  /* 0x000080311e000986 */ /* 0x0003e4000c101908 */
[----:B--2---:R-:W-:Y:S02]  /*5970*/  IMAD R11, R22, 0x12, RZ ;  /* 0x00000012160b7824 */ /* 0x004fe400078e02ff */
[----:B------:R-:W-:Y:S01]  /*5980*/  @P0 STG.E desc[UR8][R56.64+0x80], R51 ;  /* 0x0000803338000986 */ /* 0x000fe2000c101908 */
[----:B------:R-:W-:-:S03]  /*5990*/  IMAD.WIDE.U32 R4, R5, 0x4, R14 ;  /* 0x0000000405047825 */ /* 0x000fc600078e000e */
[----:B------:R-:W-:Y:S01]  /*59a0*/  @P0 STG.E desc[UR8][R58.64+0x80], R77 ;  /* 0x0000804d3a000986 */ /* 0x000fe2000c101908 */
[C---:B---3--:R-:W-:Y:S02]  /*59b0*/  IMAD R21, R22.reuse, 0x16, RZ ;  /* 0x0000001616157824 */ /* 0x048fe400078e02ff */
[--C-:B------:R-:W-:Y:S01]  /*59c0*/  IMAD.WIDE.U32 R10, R11, 0x4, R14.reuse ;  /* 0x000000040b0a7825 */ /* 0x100fe200078e000e */
[----:B------:R2:W-:Y:S03]  /*59d0*/  @P0 STG.E desc[UR8][R60.64+0x80], R17 ;  /* 0x000080113c000986 */ /* 0x0005e6000c101908 */
[C---:B0-----:R-:W-:Y:S01]  /*59e0*/  IMAD R29, R22.reuse, 0x18, RZ ;  /* 0x00000018161d7824 */ /* 0x041fe200078e02ff */
[----:B------:R0:W-:Y:S01]  /*59f0*/  @P0 STG.E desc[UR8][R62.64+0x80], R19 ;  /* 0x000080133e000986 */ /* 0x0001e2000c101908 */
[C---:B-1----:R-:W-:Y:S02]  /*5a00*/  IMAD R31, R22.reuse, 0x19, RZ ;  /* 0x00000019161f7824 */ /* 0x042fe400078e02ff */
[--C-:B------:R-:W-:Y:S01]  /*5a10*/  IMAD.WIDE.U32 R20, R21, 0x4, R14.reuse ;  /* 0x0000000415147825 */ /* 0x100fe200078e000e */
[----:B------:R-:W-:Y:S03]  /*5a20*/  @P0 STG.E desc[UR8][R64.64+0x80], R79 ;  /* 0x0000804f40000986 */ /* 0x000fe6000c101908 */
[----:B------:R-:W-:Y:S01]  /*5a30*/  IMAD.WIDE.U32 R28, R29, 0x4, R14 ;  /* 0x000000041d1c7825 */ /* 0x000fe200078e000e */
[----:B------:R-:W-:Y:S03]  /*5a40*/  @P0 STG.E desc[UR8][R66.64+0x80], R81 ;  /* 0x0000805142000986 */ /* 0x000fe6000c101908 */
[C---:B--2---:R-:W-:Y:S01]  /*5a50*/  IMAD R17, R22.reuse, 0x14, RZ ;  /* 0x0000001416117824 */ /* 0x044fe200078e02ff */
[----:B------:R-:W-:Y:S01]  /*5a60*/  @P0 STG.E desc[UR8][R68.64+0x80], R83 ;  /* 0x0000805344000986 */ /* 0x000fe2000c101908 */
[----:B0-----:R-:W-:-:S02]  /*5a70*/  IMAD R19, R22, 0x15, RZ ;  /* 0x0000001516137824 */ /* 0x001fc400078e02ff */
[--C-:B------:R-:W-:Y:S01]  /*5a80*/  IMAD.WIDE.U32 R16, R17, 0x4, R14.reuse ;  /* 0x0000000411107825 */ /* 0x100fe200078e000e */
[----:B------:R-:W-:Y:S03]  /*5a90*/  @P0 STG.E desc[UR8][R70.64+0x80], R91 ;  /* 0x0000805b46000986 */ /* 0x000fe6000c101908 */
[--C-:B------:R-:W-:Y:S01]  /*5aa0*/  IMAD.WIDE.U32 R18, R19, 0x4, R14.reuse ;  /* 0x0000000413127825 */ /* 0x100fe200078e000e */
[----:B------:R0:W-:Y:S03]  /*5ab0*/  @P0 STG.E desc[UR8][R72.64+0x80], R101 ;  /* 0x0000806548000986 */ /* 0x0001e6000c101908 */
[----:B------:R-:W-:Y:S01]  /*5ac0*/  IMAD.WIDE.U32 R30, R31, 0x4, R14 ;  /* 0x000000041f1e7825 */ /* 0x000fe200078e000e */
[----:B------:R-:W-:Y:S03]  /*5ad0*/  BAR.SYNC.DEFER_BLOCKING 0x0 ;  /* 0x0000000000007b1d */ /* 0x000fe60000010000 */
[----:B0-----:R-:W-:-:S03]  /*5ae0*/  IMAD R73, R22, 0x1e, RZ ;  /* 0x0000001e16497824 */ /* 0x001fc600078e02ff */
[----:B------:R-:W-:Y:S04]  /*5af0*/  STS.128 [R9], R44 ;  /* 0x0000002c09007388 */ /* 0x000fe80000000c00 */
[----:B------:R0:W-:Y:S04]  /*5b00*/  STS.128 [R9+0x80], R36 ;  /* 0x0000802409007388 */ /* 0x0001e80000000c00 */
[----:B------:R1:W-:Y:S04]  /*5b10*/  STS.128 [R9+0x100], R32 ;  /* 0x0001002009007388 */ /* 0x0003e80000000c00 */
[----:B------:R2:W-:Y:S01]  /*5b20*/  STS.128 [R9+0x180], R40 ;  /* 0x0001802809007388 */ /* 0x0005e20000000c00 */
[----:B------:R-:W-:Y:S01]  /*5b30*/  BAR.SYNC.DEFER_BLOCKING 0x0 ;  /* 0x0000000000007b1d */ /* 0x000fe20000010000 */
[----:B0-----:R-:W-:-:S02]  /*5b40*/  IMAD R37, R22, 0x1c, RZ ;  /* 0x0000001c16257824 */ /* 0x001fc400078e02ff */
[C---:B------:R-:W-:Y:S02]  /*5b50*/  IMAD R39, R22.reuse, 0x1d, RZ ;  /* 0x0000001d16277824 */ /* 0x040fe400078e02ff */
[C---:B-1----:R-:W-:Y:S02]  /*5b60*/  IMAD R33, R22.reuse, 0x1a, RZ ;  /* 0x0000001a16217824 */ /* 0x042fe400078e02ff */
[C---:B------:R-:W-:Y:S01]  /*5b70*/  IMAD R35, R22.reuse, 0x1b, RZ ;  /* 0x0000001b16237824 */ /* 0x040fe200078e02ff */
[----:B--2---:R-:W-:Y:S01]  /*5b80*/  LEA R41, R22, -R22, 0x5 ;  /* 0x8000001616297211 */ /* 0x004fe200078e28ff */
[----:B------:R-:W-:-:S04]  /*5b90*/  IMAD.WIDE.U32 R22, R23, 0x4, R14 ;  /* 0x0000000417167825 */ /* 0x000fc800078e000e */
[----:B------:R-:W-:-:S04]  /*5ba0*/  IMAD.WIDE.U32 R32, R33, 0x4, R14 ;  /* 0x0000000421207825 */ /* 0x000fc800078e000e */
[--C-:B------:R-:W-:Y:S01]  /*5bb0*/  IMAD.WIDE.U32 R34, R35, 0x4, R14.reuse ;  /* 0x0000000423227825 */ /* 0x100fe200078e000e */
[----:B------:R-:W0:Y:S03]  /*5bc0*/  LDS R7, [R6] ;  /* 0x0000000006077984 */ /* 0x000e260000000800 */
[--C-:B------:R-:W-:Y:S01]  /*5bd0*/  IMAD.WIDE.U32 R36, R37, 0x4, R14.reuse ;  /* 0x0000000425247825 */ /* 0x100fe200078e000e */
[----:B------:R-:W1:Y:S03]  /*5be0*/  LDS R43, [R6+0x80] ;  /* 0x00008000062b7984 */ /* 0x000e660000000800 */
[--C-:B------:R-:W-:Y:S01]  /*5bf0*/  IMAD.WIDE.U32 R38, R39, 0x4, R14.reuse ;  /* 0x0000000427267825 */ /* 0x100fe200078e000e */
[----:B------:R-:W2:Y:S03]  /*5c00*/  LDS R45, [R6+0x100] ;  /* 0x00010000062d7984 */ /* 0x000ea60000000800 */
[--C-:B------:R-:W-:Y:S01]  /*5c10*/  IMAD.WIDE.U32 R40, R41, 0x4, R14.reuse ;  /* 0x0000000429287825 */ /* 0x100fe200078e000e */
[----:B------:R-:W3:Y:S03]  /*5c20*/  LDS R47, [R6+0x180] ;  /* 0x00018000062f7984 */ /* 0x000ee60000000800 */
[----:B------:R-:W-:Y:S01]  /*5c30*/  IMAD.WIDE.U32 R14, R73, 0x4, R14 ;  /* 0x00000004490e7825 */ /* 0x000fe200078e000e */
        /* <DEDUP_REMOVED lines=12> */
[----:B0-----:R-:W-:Y:S04]  /*5d00*/  @!P1 STG.E desc[UR8][R2.64], R7 ;  /* 0x0000000702009986 */ /* 0x001fe8000c101908 */
[----:B-1----:R-:W-:Y:S04]  /*5d10*/  @!P1 STG.E desc[UR8][R4.64], R43 ;  /* 0x0000002b04009986 */ /* 0x002fe8000c101908 */
[----:B--2---:R-:W-:Y:S04]  /*5d20*/  @!P1 STG.E desc[UR8][R10.64], R45 ;  /* 0x0000002d0a009986 */ /* 0x004fe8000c101908 */
[----:B---3--:R-:W-:Y:S04]  /*5d30*/  @!P1 STG.E desc[UR8][R12.64], R47 ;  /* 0x0000002f0c009986 */ /* 0x008fe8000c101908 */
[----:B----4-:R-:W-:Y:S04]  /*5d40*/  @!P1 STG.E desc[UR8][R16.64], R49 ;  /* 0x0000003110009986 */ /* 0x010fe8000c101908 */
[----:B-----5:R-:W-:Y:S04]  /*5d50*/  @!P1 STG.E desc[UR8][R18.64], R51 ;  /* 0x0000003312009986 */ /* 0x020fe8000c101908 */
[----:B------:R-:W-:Y:S04]  /*5d60*/  @!P1 STG.E desc[UR8][R20.64], R57 ;  /* 0x0000003914009986 */ /* 0x000fe8000c101908 */
        /* <DEDUP_REMOVED lines=30> */
[----:B0-----:R0:W-:Y:S04]  /*5f50*/  @P0 STG.E desc[UR8][R2.64+0x80], R7 ;  /* 0x0000800702000986 */ /* 0x0011e8000c101908 */
[----:B-1----:R0:W-:Y:S04]  /*5f60*/  @P0 STG.E desc[UR8][R4.64+0x80], R43 ;  /* 0x0000802b04000986 */ /* 0x0021e8000c101908 */
[----:B--2---:R0:W-:Y:S04]  /*5f70*/  @P0 STG.E desc[UR8][R10.64+0x80], R45 ;  /* 0x0000802d0a000986 */ /* 0x0041e8000c101908 */
[----:B---3--:R0:W-:Y:S04]  /*5f80*/  @P0 STG.E desc[UR8][R12.64+0x80], R47 ;  /* 0x0000802f0c000986 */ /* 0x0081e8000c101908 */
[----:B----4-:R0:W-:Y:S04]  /*5f90*/  @P0 STG.E desc[UR8][R16.64+0x80], R49 ;  /* 0x0000803110000986 */ /* 0x0101e8000c101908 */
[----:B-----5:R0:W-:Y:S04]  /*5fa0*/  @P0 STG.E desc[UR8][R18.64+0x80], R51 ;  /* 0x0000803312000986 */ /* 0x0201e8000c101908 */
[----:B------:R0:W-:Y:S04]  /*5fb0*/  @P0 STG.E desc[UR8][R20.64+0x80], R25 ;  /* 0x0000801914000986 */ /* 0x0001e8000c101908 */
[----:B------:R0:W-:Y:S04]  /*5fc0*/  @P0 STG.E desc[UR8][R22.64+0x80], R27 ;  /* 0x0000801b16000986 */ /* 0x0001e8000c101908 */
[----:B------:R0:W-:Y:S04]  /*5fd0*/  @P0 STG.E desc[UR8][R28.64+0x80], R57 ;  /* 0x000080391c000986 */ /* 0x0001e8000c101908 */
[----:B------:R0:W-:Y:S04]  /*5fe0*/  @P0 STG.E desc[UR8][R30.64+0x80], R9 ;  /* 0x000080091e000986 */ /* 0x0001e8000c101908 */
[----:B------:R0:W-:Y:S04]  /*5ff0*/  @P0 STG.E desc[UR8][R32.64+0x80], R53 ;  /* 0x0000803520000986 */ /* 0x0001e8000c101908 */
[----:B------:R0:W-:Y:S04]  /*6000*/  @P0 STG.E desc[UR8][R34.64+0x80], R55 ;  /* 0x0000803722000986 */ /* 0x0001e8000c101908 */
[----:B------:R0:W-:Y:S04]  /*6010*/  @P0 STG.E desc[UR8][R36.64+0x80], R59 ;  /* 0x0000803b24000986 */ /* 0x0001e8000c101908 */
[----:B------:R0:W-:Y:S04]  /*6020*/  @P0 STG.E desc[UR8][R38.64+0x80], R61 ;  /* 0x0000803d26000986 */ /* 0x0001e8000c101908 */
[----:B------:R0:W-:Y:S01]  /*6030*/  @P0 STG.E desc[UR8][R14.64+0x80], R63 ;  /* 0x0000803f0e000986 */ /* 0x0001e2000c101908 */
[----:B------:R-:W-:Y:S05]  /*6040*/  @!P0 EXIT ;  /* 0x000000000000894d */ /* 0x000fea0003800000 */
[----:B0-----:R-:W0:Y:S04]  /*6050*/  LDS R3, [R6+0x780] ;  /* 0x0007800006037984 */ /* 0x001e280000000800 */
[----:B0-----:R-:W-:Y:S01]  /*6060*/  STG.E desc[UR8][R40.64+0x80], R3 ;  /* 0x0000800328007986 */ /* 0x001fe2000c101908 */
[----:B------:R-:W-:Y:S05]  /*6070*/  EXIT ;  /* 0x000000000000794d */ /* 0x000fea0003800000 */
.L_x_2:
[----:B------:R-:W-:Y:S05]  /*6080*/  WARPSYNC.ALL ;  /* 0x0000000000007948 */ /* 0x000fea0003800000 */
[----:B------:R-:W-:Y:S01]  /*6090*/  BAR.SYNC.DEFER_BLOCKING 0x0 ;  /* 0x0000000000007b1d */ /* 0x000fe20000010000 */
[----:B------:R-:W-:Y:S01]  /*60a0*/  VIMNMX.U32 R0, PT, PT, R5, UR6, !PT ;  /* 0x0000000605007c48 */ /* 0x000fe2000ffe0000 */
[----:B------:R-:W-:Y:S01]  /*60b0*/  IMAD.WIDE.U32 R28, R22, 0x4, R14 ;  /* 0x00000004161c7825 */ /* 0x000fe200078e000e */
[----:B------:R-:W-:Y:S02]  /*60c0*/  ISETP.GE.U32.AND P1, PT, R13, R22, PT ;  /* 0x000000160d00720c */ /* 0x000fe40003f26070 */
[----:B------:R-:W-:-:S02]  /*60d0*/  IADD3 R5, PT, PT, -R5, R0, RZ ;  /* 0x0000000005057210 */ /* 0x000fc40007ffe1ff */
[----:B------:R-:W-:Y:S02]  /*60e0*/  SHF.L.U32 R11, R22, 0x1, RZ ;  /* 0x00000001160b7819 */ /* 0x000fe400000006ff */
[C---:B------:R-:W-:Y:S02]  /*60f0*/  ISETP.GT.U32.AND P0, PT, R5.reuse, 0x1, !P1 ;  /* 0x000000010500780c */ /* 0x040fe40004f04070 */
[C---:B------:R-:W-:Y:S02]  /*6100*/  ISETP.GT.U32.AND P2, PT, R5.reuse, 0x2, !P1 ;  /* 0x000000020500780c */ /* 0x040fe40004f44070 */
[C---:B------:R-:W-:Y:S02]  /*6110*/  ISETP.GT.U32.AND P3, PT, R5.reuse, 0x3, !P1 ;  /* 0x000000030500780c */ /* 0x040fe40004f64070 */
[C---:B------:R-:W-:Y:S02]  /*6120*/  ISETP.GT.U32.AND P4, PT, R5.reuse, 0x4, !P1 ;  /* 0x000000040500780c */ /* 0x040fe40004f84070 */
[----:B------:R-:W-:-:S02]  /*6130*/  ISETP.GT.U32.AND P5, PT, R5, 0x5, !P1 ;  /* 0x000000050500780c */ /* 0x000fc40004fa4070 */
[CC--:B------:R-:W-:Y:S02]  /*6140*/  LEA R21, R22.reuse, R22.reuse, 0x1 ;  /* 0x0000001616157211 */ /* 0x0c0fe400078e08ff */
[C---:B------:R-:W-:Y:S02]  /*6150*/  SHF.L.U32 R31, R22.reuse, 0x2, RZ ;  /* 0x00000002161f7819 */ /* 0x040fe400000006ff */
[C---:B------:R-:W-:Y:S01]  /*6160*/  VIMNMX.U32 R0, PT, PT, R13.reuse, R22, !PT ;  /* 0x000000160d007248 */ /* 0x040fe20007fe0000 */
[----:B------:R-:W-:Y:S03]  /*6170*/  STS.128 [R9], R68 ;  /* 0x0000004409007388 */ /* 0x000fe60000000c00 */
[----:B------:R-:W-:Y:S01]  /*6180*/  IADD3 R0, PT, PT, -R13, R0, RZ ;  /* 0x000000000d007210 */ /* 0x000fe20007ffe1ff */
[----:B------:R0:W-:Y:S04]  /*6190*/  STS.128 [R9+0x80], R64 ;  /* 0x0000804009007388 */ /* 0x0001e80000000c00 */
[----:B------:R1:W-:Y:S04]  /*61a0*/  STS.128 [R9+0x100], R60 ;  /* 0x0001003c09007388 */ /* 0x0003e80000000c00 */
[----:B------:R2:W-:Y:S01]  /*61b0*/  STS.128 [R9+0x180], R56 ;  /* 0x0001803809007388 */ /* 0x0005e20000000c00 */
[----:B------:R-:W-:Y:S01]  /*61c0*/  BAR.SYNC.DEFER_BLOCKING 0x0 ;  /* 0x0000000000007b1d */ /* 0x000fe20000010000 */
[C---:B0-----:R-:W-:Y:S01]  /*61d0*/  IMAD R65, R22.reuse, 0x6, RZ ;  /* 0x0000000616417824 */ /* 0x041fe200078e02ff */
[----:B-1----:R-:W-:-:S03]  /*61e0*/  LEA R63, R22, -R22, 0x3 ;  /* 0x80000016163f7211 */ /* 0x002fc600078e18ff */
[--C-:B------:R-:W-:Y:S01]  /*61f0*/  IMAD.WIDE.U32 R64, R65, 0x4, R14.reuse ;  /* 0x0000000441407825 */ /* 0x100fe200078e000e */
[C---:B------:R-:W-:Y:S02]  /*6200*/  SHF.L.U32 R61, R22.reuse, 0x3, RZ ;  /* 0x00000003163d7819 */ /* 0x040fe400000006ff */
[CC--:B--2---:R-:W-:Y:S01]  /*6210*/  LEA R57, R22.reuse, R22.reuse, 0x2 ;  /* 0x0000001616397211 */ /* 0x0c4fe200078e10ff */
[----:B------:R-:W-:Y:S01]  /*6220*/  IMAD.WIDE.U32 R62, R63, 0x4, R14 ;  /* 0x000000043f3e7825 */ /* 0x000fe200078e000e */
[----:B------:R-:W-:-:S03]  /*6230*/  LEA R59, R22, R22, 0x3 ;  /* 0x00000016163b7211 */ /* 0x000fc600078e18ff */
[----:B------:R-:W-:-:S04]  /*6240*/  IMAD.WIDE.U32 R60, R61, 0x4, R14 ;  /* 0x000000043d3c7825 */ /* 0x000fc800078e000e */
[--C-:B------:R-:W-:Y:S01]  /*6250*/  IMAD.WIDE.U32 R58, R59, 0x4, R14.reuse ;  /* 0x000000043b3a7825 */ /* 0x100fe200078e000e */
        /* <DEDUP_REMOVED lines=17> */
[----:B-1----:R1:W-:Y:S01]  /*6370*/  @P0 STG.E desc[UR8][R28.64], R7 ;  /* 0x000000071c000986 */ /* 0x0023e2000c101908 */
[----:B------:R-:W-:Y:S01]  /*6380*/  ISETP.GT.U32.AND P0, PT, R5, 0x6, !P1 ;  /* 0x000000060500780c */ /* 0x000fe20004f04070 */
[----:B0-----:R-:W-:-:S04]  /*6390*/  IMAD.WIDE.U32 R2, R11, 0x4, R14 ;  /* 0x000000040b027825 */ /* 0x001fc800078e000e */
[--C-:B------:R-:W-:Y:S01]  /*63a0*/  IMAD.WIDE.U32 R10, R21, 0x4, R14.reuse ;  /* 0x00000004150a7825 */ /* 0x100fe200078e000e */
[----:B--2---:R-:W-:Y:S01]  /*63b0*/  @P2 STG.E desc[UR8][R2.64], R23 ;  /* 0x0000001702002986 */ /* 0x004fe2000c101908 */
[----:B------:R-:W-:Y:S02]  /*63c0*/  ISETP.GT.U32.AND P2, PT, R5, 0x7, !P1 ;  /* 0x000000070500780c */ /* 0x000fe40004f44070 */
[--C-:B------:R-:W-:Y:S01]  /*63d0*/  IMAD.WIDE.U32 R20, R31, 0x4, R14.reuse ;  /* 0x000000041f147825 */ /* 0x100fe200078e000e */
[----:B---3--:R-:W-:Y:S01]  /*63e0*/  @P3 STG.E desc[UR8][R10.64], R73 ;  /* 0x000000490a003986 */ /* 0x008fe2000c101908 */
[----:B------:R-:W-:Y:S02]  /*63f0*/  ISETP.GT.U32.AND P3, PT, R5, 0x8, !P1 ;  /* 0x000000080500780c */ /* 0x000fe40004f64070 */
[----:B------:R-:W-:Y:S01]  /*6400*/  IMAD.WIDE.U32 R30, R57, 0x4, R14 ;  /* 0x00000004391e7825 */ /* 0x000fe200078e000e */
[----:B----4-:R0:W-:Y:S01]  /*6410*/  @P4 STG.E desc[UR8][R20.64], R75 ;  /* 0x0000004b14004986 */ /* 0x0101e2000c101908 */
[----:B------:R-:W-:-:S02]  /*6420*/  ISETP.GT.U32.AND P4, PT, R5, 0x9, !P1 ;  /* 0x000000090500780c */ /* 0x000fc40004f84070 */
[C---:B------:R-:W-:Y:S01]  /*6430*/  IMAD R57, R22.reuse, 0xa, RZ ;  /* 0x0000000a16397824 */ /* 0x040fe200078e02ff */
[----:B-----5:R-:W-:Y:S01]  /*6440*/  @P5 STG.E desc[UR8][R30.64], R85 ;  /* 0x000000551e005986 */ /* 0x020fe2000c101908 */
[----:B------:R-:W-:Y:S01]  /*6450*/  ISETP.GT.U32.AND P5, PT, R5, 0xa, !P1 ;  /* 0x0000000a0500780c */ /* 0x000fe20004fa4070 */
[C---:B-1----:R-:W-:Y:S02]  /*6460*/  IMAD R7, R22.reuse, 0xd, RZ ;  /* 0x0000000d16077824 */ /* 0x042fe400078e02ff */
[----:B------:R-:W-:Y:S01]  /*6470*/  IMAD.WIDE.U32 R56, R57, 0x4, R14 ;  /* 0x0000000439387825 */ /* 0x000fe200078e000e */
[----:B------:R1:W-:Y:S01]  /*6480*/  @P0 STG.E desc[UR8][R64.64], R67 ;  /* 0x0000004340000986 */ /* 0x0003e2000c101908 */
[C---:B------:R-:W-:Y:S02]  /*6490*/  ISETP.GT.U32.AND P0, PT, R5.reuse, 0xb, !P1 ;  /* 0x0000000b0500780c */ /* 0x040fe40004f04070 */
[C---:B0-----:R-:W-:Y:S01]  /*64a0*/  IMAD R75, R22.reuse, 0xb, RZ ;  /* 0x0000000b164b7824 */ /* 0x041fe200078e02ff */
[----:B------:R0:W-:Y:S01]  /*64b0*/  @P2 STG.E desc[UR8][R62.64], R69 ;  /* 0x000000453e002986 */ /* 0x0001e2000c101908 */
[----:B------:R-:W-:Y:S01]  /*64c0*/  ISETP.GT.U32.AND P2, PT, R5, 0xc, !P1 ;  /* 0x0000000c0500780c */ /* 0x000fe20004f44070 */
[----:B------:R-:W-:-:S02]  /*64d0*/  IMAD R73, R22, 0xc, RZ ;  /* 0x0000000c16497824 */ /* 0x000fc400078e02ff */
[----:B------:R2:W-:Y:S01]  /*64e0*/  @P3 STG.E desc[UR8][R60.64], R71 ;  /* 0x000000473c003986 */ /* 0x0005e2000c101908 */
[----:B------:R-:W-:Y:S01]  /*64f0*/  ISETP.GT.U32.AND P3, PT, R5, 0xd, !P1 ;  /* 0x0000000d0500780c */ /* 0x000fe20004f64070 */
[--C-:B------:R-:W-:Y:S02]  /*6500*/  IMAD.WIDE.U32 R74, R75, 0x4, R14.reuse ;  /* 0x000000044b4a7825 */ /* 0x100fe400078e000e */
[----:B------:R-:W-:Y:S01]  /*6510*/  @P4 STG.E desc[UR8][R58.64], R87 ;  /* 0x000000573a004986 */ /* 0x000fe2000c101908 */
[----:B------:R-:W-:Y:S01]  /*6520*/  ISETP.GT.U32.AND P4, PT, R5, 0xe, !P1 ;  /* 0x0000000e0500780c */ /* 0x000fe20004f84070 */
[----:B------:R-:W-:Y:S01]  /*6530*/  IMAD.WIDE.U32 R72, R73, 0x4, R14 ;  /* 0x0000000449487825 */ /* 0x000fe200078e000e */
[C---:B-1----:R-:W-:Y:S01]  /*6540*/  LEA R67, R22.reuse, -R22, 0x4 ;  /* 0x8000001616437211 */ /* 0x042fe200078e20ff */
[----:B------:R-:W-:Y:S01]  /*6550*/  @P5 STG.E desc[UR8][R56.64], R89 ;  /* 0x0000005938005986 */ /* 0x000fe2000c101908 */
[----:B------:R-:W-:Y:S01]  /*6560*/  ISETP.GT.U32.AND P5, PT, R5, 0xf, !P1 ;  /* 0x0000000f0500780c */ /* 0x000fe20004fa4070 */
[----:B0-----:R-:W-:-:S02]  /*6570*/  IMAD R69, R22, 0xe, RZ ;  /* 0x0000000e16457824 */ /* 0x001fc400078e02ff */
[--C-:B--2---:R-:W-:Y:S01]  /*6580*/  IMAD.WIDE.U32 R70, R7, 0x4, R14.reuse ;  /* 0x0000000407467825 */ /* 0x104fe200078e000e */
[----:B------:R-:W-:Y:S01]  /*6590*/  @P0 STG.E desc[UR8][R74.64], R91 ;  /* 0x0000005b4a000986 */ /* 0x000fe2000c101908 */
[----:B------:R-:W-:Y:S02]  /*65a0*/  ISETP.GT.U32.AND P0, PT, R0, 0x20, PT ;  /* 0x000000200000780c */ /* 0x000fe40003f04070 */
[--C-:B------:R-:W-:Y:S01]  /*65b0*/  IMAD.WIDE.U32 R68, R69, 0x4, R14.reuse ;  /* 0x0000000445447825 */ /* 0x100fe200078e000e */
[----:B------:R-:W-:Y:S01]  /*65c0*/  @P2 STG.E desc[UR8][R72.64], R101 ;  /* 0x0000006548002986 */ /* 0x000fe2000c101908 */
[----:B------:R-:W-:Y:S02]  /*65d0*/  ISETP.GT.U32.AND P2, PT, R5, 0x1, P0 ;  /* 0x000000010500780c */ /* 0x000fe40000744070 */
[----:B------:R-:W-:Y:S01]  /*65e0*/  IMAD.WIDE.U32 R66, R67, 0x4, R14 ;  /* 0x0000000443427825 */ /* 0x000fe200078e000e */
[----:B------:R-:W-:Y:S01]  /*65f0*/  @P3 STG.E desc[UR8][R70.64], R103 ;  /* 0x0000006746003986 */ /* 0x000fe2000c101908 */
[----:B------:R-:W-:-:S02]  /*6600*/  ISETP.GT.U32.AND P3, PT, R5, 0x2, P0 ;  /* 0x000000020500780c */ /* 0x000fc40000764070 */
[C---:B------:R-:W-:Y:S01]  /*6610*/  ISETP.GT.U32.AND P6, PT, R5.reuse, 0x5, P0 ;  /* 0x000000050500780c */ /* 0x040fe200007c4070 */
[----:B------:R-:W-:Y:S01]  /*6620*/  @P4 STG.E desc[UR8][R68.64], R105 ;  /* 0x0000006944004986 */ /* 0x000fe2000c101908 */
[----:B------:R-:W-:-:S03]  /*6630*/  ISETP.GT.U32.AND P4, PT, R5, 0x3, P0 ;  /* 0x000000030500780c */ /* 0x000fc60000784070 */
[----:B------:R-:W-:Y:S01]  /*6640*/  @P5 STG.E desc[UR8][R66.64], R107 ;  /* 0x0000006b42005986 */ /* 0x000fe2000c101908 */
[----:B------:R-:W-:Y:S01]  /*6650*/  BAR.SYNC.DEFER_BLOCKING 0x0 ;  /* 0x0000000000007b1d */ /* 0x000fe20000010000 */
[----:B------:R-:W-:-:S05]  /*6660*/  ISETP.GT.U32.AND P5, PT, R5, 0x4, P0 ;  /* 0x000000040500780c */ /* 0x000fca00007a4070 */
        /* <DEDUP_REMOVED lines=22> */
[----:B-1----:R-:W-:Y:S01]  /*67d0*/  @P2 STG.E desc[UR8][R28.64+0x80], R23 ;  /* 0x000080171c002986 */ /* 0x002fe2000c101908 */
[----:B------:R-:W-:-:S03]  /*67e0*/  ISETP.GT.U32.AND P2, PT, R5, 0x6, P0 ;  /* 0x000000060500780c */ /* 0x000fc60000744070 */
[----:B--2---:R0:W-:Y:S01]  /*67f0*/  @P3 STG.E desc[UR8][R2.64+0x80], R85 ;  /* 0x0000805502003986 */ /* 0x0041e2000c101908 */
[----:B------:R-:W-:-:S03]  /*6800*/  ISETP.GT.U32.AND P3, PT, R5, 0x7, P0 ;  /* 0x000000070500780c */ /* 0x000fc60000764070 */
[----:B---3--:R1:W-:Y:S01]  /*6810*/  @P4 STG.E desc[UR8][R10.64+0x80], R87 ;  /* 0x000080570a004986 */ /* 0x0083e2000c101908 */
[----:B------:R-:W-:-:S03]  /*6820*/  ISETP.GT.U32.AND P4, PT, R5, 0x8, P0 ;  /* 0x000000080500780c */ /* 0x000fc60000784070 */
[----:B----4-:R-:W-:Y:S01]  /*6830*/  @P5 STG.E desc[UR8][R20.64+0x80], R89 ;  /* 0x0000805914005986 */ /* 0x010fe2000c101908 */
[----:B------:R-:W-:-:S03]  /*6840*/  ISETP.GT.U32.AND P5, PT, R5, 0x9, P0 ;  /* 0x000000090500780c */ /* 0x000fc600007a4070 */
[----:B-----5:R-:W-:Y:S01]  /*6850*/  @P6 STG.E desc[UR8][R30.64+0x80], R91 ;  /* 0x0000805b1e006986 */ /* 0x020fe2000c101908 */
[C---:B------:R-:W-:Y:S02]  /*6860*/  ISETP.GT.U32.AND P6, PT, R5.reuse, 0xa, P0 ;  /* 0x0000000a0500780c */ /* 0x040fe400007c4070 */
[C---:B0-----:R-:W-:Y:S01]  /*6870*/  LEA R3, R22.reuse, R22, 0x4 ;  /* 0x0000001616037211 */ /* 0x041fe200078e20ff */
[----:B------:R0:W-:Y:S01]  /*6880*/  @P2 STG.E desc[UR8][R64.64+0x80], R13 ;  /* 0x0000800d40002986 */ /* 0x0001e2000c101908 */
[C---:B------:R-:W-:Y:S01]  /*6890*/  ISETP.GT.U32.AND P2, PT, R5.reuse, 0xb, P0 ;  /* 0x0000000b0500780c */ /* 0x040fe20000744070 */
[----:B-1----:R-:W-:Y:S02]  /*68a0*/  IMAD R11, R22, 0x12, RZ ;  /* 0x00000012160b7824 */ /* 0x002fe400078e02ff */
[----:B------:R1:W-:Y:S01]  /*68b0*/  @P3 STG.E desc[UR8][R62.64+0x80], R17 ;  /* 0x000080113e003986 */ /* 0x0003e2000c101908 */
[----:B------:R-:W-:Y:S01]  /*68c0*/  ISETP.GT.U32.AND P3, PT, R5, 0xc, P0 ;  /* 0x0000000c0500780c */ /* 0x000fe20000764070 */
[----:B------:R-:W-:-:S02]  /*68d0*/  IMAD.WIDE.U32 R2, R3, 0x4, R14 ;  /* 0x0000000403027825 */ /* 0x000fc400078e000e */
[----:B------:R2:W-:Y:S01]  /*68e0*/  @P4 STG.E desc[UR8][R60.64+0x80], R19 ;  /* 0x000080133c004986 */ /* 0x0005e2000c101908 */
[----:B------:R-:W-:Y:S01]  /*68f0*/  ISETP.GT.U32.AND P4, PT, R5, 0xd, P0 ;  /* 0x0000000d0500780c */ /* 0x000fe20000784070 */
[----:B------:R-:W-:Y:S02]  /*6900*/  IMAD.WIDE.U32 R10, R11, 0x4, R14 ;  /* 0x000000040b0a7825 */ /* 0x000fe400078e000e */
[----:B------:R-:W-:Y:S01]  /*6910*/  @P5 STG.E desc[UR8][R58.64+0x80], R49 ;  /* 0x000080313a005986 */ /* 0x000fe2000c101908 */
[C---:B------:R-:W-:Y:S01]  /*6920*/  ISETP.GT.U32.AND P5, PT, R5.reuse, 0xe, P0 ;  /* 0x0000000e0500780c */ /* 0x040fe200007a4070 */
[C---:B0-----:R-:W-:Y:S02]  /*6930*/  IMAD R13, R22.reuse, 0x13, RZ ;  /* 0x00000013160d7824 */ /* 0x041fe400078e02ff */
[----:B------:R-:W-:Y:S01]  /*6940*/  @P6 STG.E desc[UR8][R56.64+0x80], R51 ;  /* 0x0000803338006986 */ /* 0x000fe2000c101908 */
[----:B------:R-:W-:Y:S01]  /*6950*/  ISETP.GT.U32.AND P6, PT, R5, 0xf, P0 ;  /* 0x0000000f0500780c */ /* 0x000fe200007c4070 */
[----:B-1----:R-:W-:-:S02]  /*6960*/  IMAD R17, R22, 0x14, RZ ;  /* 0x0000001416117824 */ /* 0x002fc400078e02ff */
[----:B------:R-:W-:Y:S01]  /*6970*/  @P2 STG.E desc[UR8][R74.64+0x80], R77 ;  /* 0x0000804d4a002986 */ /* 0x000fe2000c101908 */
[----:B------:R-:W-:Y:S01]  /*6980*/  ISETP.GT.U32.AND P2, PT, R5, 0x10, !P1 ;  /* 0x000000100500780c */ /* 0x000fe20004f44070 */
[--C-:B------:R-:W-:Y:S01]  /*6990*/  IMAD.WIDE.U32 R12, R13, 0x4, R14.reuse ;  /* 0x000000040d0c7825 */ /* 0x100fe200078e000e */
[----:B--2---:R-:W-:Y:S01]  /*69a0*/  SHF.L.U32 R19, R22, 0x4, RZ ;  /* 0x0000000416137819 */ /* 0x004fe200000006ff */
[----:B------:R-:W-:Y:S01]  /*69b0*/  @P3 STG.E desc[UR8][R72.64+0x80], R79 ;  /* 0x0000804f48003986 */ /* 0x000fe2000c101908 */
[----:B------:R-:W-:Y:S01]  /*69c0*/  ISETP.GT.U32.AND P3, PT, R5, 0x11, !P1 ;  /* 0x000000110500780c */ /* 0x000fe20004f64070 */
[--C-:B------:R-:W-:Y:S02]  /*69d0*/  IMAD.WIDE.U32 R16, R17, 0x4, R14.reuse ;  /* 0x0000000411107825 */ /* 0x100fe400078e000e */
[----:B------:R-:W-:Y:S01]  /*69e0*/  @P4 STG.E desc[UR8][R70.64+0x80], R81 ;  /* 0x0000805146004986 */ /* 0x000fe2000c101908 */
[----:B------:R-:W-:Y:S01]  /*69f0*/  ISETP.GT.U32.AND P4, PT, R5, 0x12, !P1 ;  /* 0x000000120500780c */ /* 0x000fe20004f84070 */
[----:B------:R-:W-:-:S02]  /*6a00*/  IMAD.WIDE.U32 R18, R19, 0x4, R14 ;  /* 0x0000000413127825 */ /* 0x000fc400078e000e */
[----:B------:R-:W-:Y:S01]  /*6a10*/  @P5 STG.E desc[UR8][R68.64+0x80], R83 ;  /* 0x0000805344005986 */ /* 0x000fe2000c101908 */
[C---:B------:R-:W-:Y:S01]  /*6a20*/  ISETP.GT.U32.AND P5, PT, R5.reuse, 0x13, !P1 ;  /* 0x000000130500780c */ /* 0x040fe20004fa4070 */
[C---:B------:R-:W-:Y:S02]  /*6a30*/  IMAD R61, R22.reuse, 0x19, RZ ;  /* 0x00000019163d7824 */ /* 0x040fe400078e02ff */
[----:B------:R0:W-:Y:S01]  /*6a40*/  @P6 STG.E desc[UR8][R66.64+0x80], R101 ;  /* 0x0000806542006986 */ /* 0x0001e2000c101908 */
[----:B------:R-:W-:Y:S01]  /*6a50*/  BAR.SYNC.DEFER_BLOCKING 0x0 ;  /* 0x0000000000007b1d */ /* 0x000fe20000010000 */
[----:B------:R-:W-:Y:S01]  /*6a60*/  ISETP.GT.U32.AND P6, PT, R5, 0x14, !P1 ;  /* 0x000000140500780c */ /* 0x000fe20004fc4070 */
[C---:B------:R-:W-:Y:S02]  /*6a70*/  IMAD R63, R22.reuse, 0x1c, RZ ;  /* 0x0000001c163f7824 */ /* 0x040fe400078e02ff */
[C---:B------:R-:W-:Y:S01]  /*6a80*/  IMAD R65, R22.reuse, 0x1d, RZ ;  /* 0x0000001d16417824 */ /* 0x040fe200078e02ff */
[C---:B0-----:R-:W-:Y:S01]  /*6a90*/  LEA R67, R22.reuse, -R22, 0x5 ;  /* 0x8000001616437211 */ /* 0x041fe200078e28ff */
[----:B------:R-:W-:Y:S04]  /*6aa0*/  STS.128 [R9], R44 ;  /* 0x0000002c09007388 */ /* 0x000fe80000000c00 */
[----:B------:R-:W-:Y:S04]  /*6ab0*/  STS.128 [R9+0x80], R36 ;  /* 0x0000802409007388 */ /* 0x000fe80000000c00 */
[----:B------:R0:W-:Y:S04]  /*6ac0*/  STS.128 [R9+0x100], R32 ;  /* 0x0001002009007388 */ /* 0x0001e80000000c00 */
[----:B------:R-:W-:Y:S01]  /*6ad0*/  STS.128 [R9+0x180], R40 ;  /* 0x0001802809007388 */ /* 0x000fe20000000c00 */
[----:B------:R-:W-:Y:S01]  /*6ae0*/  BAR.SYNC.DEFER_BLOCKING 0x0 ;  /* 0x0000000000007b1d */ /* 0x000fe20000010000 */
[----:B0-----:R-:W-:-:S02]  /*6af0*/  IMAD R33, R22, 0x15, RZ ;  /* 0x0000001516217824 */ /* 0x001fc400078e02ff */
[----:B------:R-:W-:-:S03]  /*6b00*/  IMAD R35, R22, 0x16, RZ ;  /* 0x0000001616237824 */ /* 0x000fc600078e02ff */
        /* <DEDUP_REMOVED lines=11> */
[----:B0-----:R-:W-:Y:S01]  /*6bc0*/  @P2 STG.E desc[UR8][R18.64], R7 ;  /* 0x0000000712002986 */ /* 0x001fe2000c101908 */
[----:B------:R-:W-:-:S03]  /*6bd0*/  ISETP.GT.U32.AND P2, PT, R5, 0x15, !P1 ;  /* 0x000000150500780c */ /* 0x000fc60004f44070 */
[----:B------:R-:W0:Y:S04]  /*6be0*/  LDS R49, [R6+0x580] ;  /* 0x0005800006317984 */ /* 0x000e280000000800 */
[----:B------:R-:W0:Y:S04]  /*6bf0*/  LDS R7, [R6+0x600] ;  /* 0x0006000006077984 */ /* 0x000e280000000800 */
[----:B------:R-:W0:Y:S04]  /*6c00*/  LDS R51, [R6+0x680] ;  /* 0x0006800006337984 */ /* 0x000e280000000800 */
[----:B------:R-:W0:Y:S04]  /*6c10*/  LDS R57, [R6+0x700] ;  /* 0x0007000006397984 */ /* 0x000e280000000800 */
[----:B------:R-:W0:Y:S04]  /*6c20*/  LDS R59, [R6+0x780] ;  /* 0x00078000063b7984 */ /* 0x000e280000000800 */
[----:B-1----:R1:W-:Y:S01]  /*6c30*/  @P3 STG.E desc[UR8][R2.64], R21 ;  /* 0x0000001502003986 */ /* 0x0023e2000c101908 */
[----:B------:R-:W-:-:S03]  /*6c40*/  ISETP.GT.U32.AND P3, PT, R5, 0x16, !P1 ;  /* 0x000000160500780c */ /* 0x000fc60004f64070 */
[----:B--2---:R2:W-:Y:S01]  /*6c50*/  @P4 STG.E desc[UR8][R10.64], R23 ;  /* 0x000000170a004986 */ /* 0x0045e2000c101908 */
[----:B------:R-:W-:-:S03]  /*6c60*/  ISETP.GT.U32.AND P4, PT, R5, 0x17, !P1 ;  /* 0x000000170500780c */ /* 0x000fc60004f84070 */
[----:B---3--:R3:W-:Y:S01]  /*6c70*/  @P5 STG.E desc[UR8][R12.64], R29 ;  /* 0x0000001d0c005986 */ /* 0x0087e2000c101908 */
[----:B------:R-:W-:-:S03]  /*6c80*/  ISETP.GT.U32.AND P5, PT, R5, 0x18, !P1 ;  /* 0x000000180500780c */ /* 0x000fc60004fa4070 */
[----:B----4-:R4:W-:Y:S01]  /*6c90*/  @P6 STG.E desc[UR8][R16.64], R31 ;  /* 0x0000001f10006986 */ /* 0x0109e2000c101908 */
[----:B------:R-:W-:Y:S01]  /*6ca0*/  ISETP.GT.U32.AND P6, PT, R5, 0x19, !P1 ;  /* 0x000000190500780c */ /* 0x000fe20004fc4070 */
[----:B-1----:R-:W-:-:S04]  /*6cb0*/  IMAD.WIDE.U32 R20, R33, 0x4, R14 ;  /* 0x0000000421147825 */ /* 0x002fc800078e000e */
[----:B--2---:R-:W-:Y:S01]  /*6cc0*/  IMAD R23, R22, 0x18, RZ ;  /* 0x0000001816177824 */ /* 0x004fe200078e02ff */
[----:B-----5:R1:W-:Y:S01]  /*6cd0*/  @P2 STG.E desc[UR8][R20.64], R37 ;  /* 0x0000002514002986 */ /* 0x0203e2000c101908 */
[----:B---3--:R-:W-:Y:S01]  /*6ce0*/  IMAD.WIDE.U32 R28, R35, 0x4, R14 ;  /* 0x00000004231c7825 */ /* 0x008fe200078e000e */
[----:B------:R-:W-:-:S03]  /*6cf0*/  ISETP.GT.U32.AND P2, PT, R5, 0x1e, !P1 ;  /* 0x0000001e0500780c */ /* 0x000fc60004f44070 */
[----:B----4-:R-:W-:Y:S01]  /*6d00*/  IMAD R31, R22, 0x17, RZ ;  /* 0x00000017161f7824 */ /* 0x010fe200078e02ff */
[----:B------:R2:W-:Y:S01]  /*6d10*/  @P3 STG.E desc[UR8][R28.64], R39 ;  /* 0x000000271c003986 */ /* 0x0005e2000c101908 */
[----:B------:R-:W-:Y:S01]  /*6d20*/  IMAD.WIDE.U32 R32, R23, 0x4, R14 ;  /* 0x0000000417207825 */ /* 0x000fe200078e000e */
[----:B------:R-:W-:-:S03]  /*6d30*/  ISETP.GT.U32.AND P3, PT, R5, 0x1d, !P1 ;  /* 0x0000001d0500780c */ /* 0x000fc60004f64070 */
[----:B------:R-:W-:-:S04]  /*6d40*/  IMAD.WIDE.U32 R30, R31, 0x4, R14 ;  /* 0x000000041f1e7825 */ /* 0x000fc800078e000e */
[--C-:B------:R-:W-:Y:S01]  /*6d50*/  IMAD.WIDE.U32 R34, R61, 0x4, R14.reuse ;  /* 0x000000043d227825 */ /* 0x100fe200078e000e */
[----:B------:R3:W-:Y:S01]  /*6d60*/  @P4 STG.E desc[UR8][R30.64], R41 ;  /* 0x000000291e004986 */ /* 0x0007e2000c101908 */
[C---:B------:R-:W-:Y:S02]  /*6d70*/  ISETP.GT.U32.AND P4, PT, R5.reuse, 0x1c, !P1 ;  /* 0x0000001c0500780c */ /* 0x040fe40004f84070 */
[C---:B------:R-:W-:Y:S01]  /*6d80*/  IMAD R23, R22.reuse, 0x1a, RZ ;  /* 0x0000001a16177824 */ /* 0x040fe200078e02ff */
[----:B------:R-:W-:Y:S01]  /*6d90*/  @P5 STG.E desc[UR8][R32.64], R43 ;  /* 0x0000002b20005986 */ /* 0x000fe2000c101908 */
[C---:B------:R-:W-:Y:S01]  /*6da0*/  ISETP.GT.U32.AND P5, PT, R5.reuse, 0x1b, !P1 ;  /* 0x0000001b0500780c */ /* 0x040fe20004fa4070 */
[----:B------:R-:W-:Y:S02]  /*6db0*/  IMAD R61, R22, 0x1b, RZ ;  /* 0x0000001b163d7824 */ /* 0x000fe400078e02ff */
[----:B------:R4:W-:Y:S01]  /*6dc0*/  @P6 STG.E desc[UR8][R34.64], R45 ;  /* 0x0000002d22006986 */ /* 0x0009e2000c101908 */
[----:B------:R-:W-:Y:S01]  /*6dd0*/  ISETP.GT.U32.AND P6, PT, R5, 0x1a, !P1 ;  /* 0x0000001a0500780c */ /* 0x000fe20004fc4070 */
[----:B-1----:R-:W-:Y:S01]  /*6de0*/  IMAD.WIDE.U32 R36, R61, 0x4, R14 ;  /* 0x000000043d247825 */ /* 0x002fe200078e000e */
[----:B------:R-:W-:-:S03]  /*6df0*/  ISETP.GT.U32.AND P1, PT, R5, 0x1f, !P1 ;  /* 0x0000001f0500780c */ /* 0x000fc60004f24070 */
[----:B--2---:R-:W-:-:S04]  /*6e00*/  IMAD.WIDE.U32 R38, R63, 0x4, R14 ;  /* 0x000000043f267825 */ /* 0x004fc800078e000e */
[----:B---3--:R-:W-:-:S04]  /*6e10*/  IMAD.WIDE.U32 R40, R65, 0x4, R14 ;  /* 0x0000000441287825 */ /* 0x008fc800078e000e */
[----:B----4-:R-:W-:Y:S02]  /*6e20*/  IMAD R45, R22, 0x1e, RZ ;  /* 0x0000001e162d7824 */ /* 0x010fe400078e02ff */
[----:B------:R-:W-:-:S04]  /*6e30*/  IMAD.WIDE.U32 R22, R23, 0x4, R14 ;  /* 0x0000000417167825 */ /* 0x000fc800078e000e */
[--C-:B------:R-:W-:Y:S01]  /*6e40*/  IMAD.WIDE.U32 R42, R67, 0x4, R14.reuse ;  /* 0x00000004432a7825 */ /* 0x100fe200078e000e */
[----:B------:R-:W-:Y:S01]  /*6e50*/  @P6 STG.E desc[UR8][R22.64], R47 ;  /* 0x0000002f16006986 */ /* 0x000fe2000c101908 */
[----:B------:R-:W-:Y:S02]  /*6e60*/  ISETP.GT.U32.AND P6, PT, R5, 0x18, P0 ;  /* 0x000000180500780c */ /* 0x000fe400007c4070 */
[----:B------:R-:W-:Y:S01]  /*6e70*/  IMAD.WIDE.U32 R14, R45, 0x4, R14 ;  /* 0x000000042d0e7825 */ /* 0x000fe200078e000e */
[----:B0-----:R-:W-:Y:S01]  /*6e80*/  @P5 STG.E desc[UR8][R36.64], R49 ;  /* 0x0000003124005986 */ /* 0x001fe2000c101908 */
[----:B------:R-:W-:-:S03]  /*6e90*/  ISETP.GT.U32.AND P5, PT, R5, 0x17, P0 ;  /* 0x000000170500780c */ /* 0x000fc600007a4070 */
[----:B------:R-:W-:Y:S01]  /*6ea0*/  @P4 STG.E desc[UR8][R38.64], R7 ;  /* 0x0000000726004986 */ /* 0x000fe2000c101908 */
[----:B------:R-:W-:-:S03]  /*6eb0*/  ISETP.GT.U32.AND P4, PT, R5, 0x16, P0 ;  /* 0x000000160500780c */ /* 0x000fc60000784070 */
[----:B------:R-:W-:Y:S01]  /*6ec0*/  @P3 STG.E desc[UR8][R40.64], R51 ;  /* 0x0000003328003986 */ /* 0x000fe2000c101908 */
[----:B------:R-:W-:-:S03]  /*6ed0*/  ISETP.GT.U32.AND P3, PT, R5, 0x12, P0 ;  /* 0x000000120500780c */ /* 0x000fc60000764070 */
        /* <DEDUP_REMOVED lines=25> */
[----:B0-----:R0:W-:Y:S01]  /*7070*/  @P1 STG.E desc[UR8][R18.64+0x80], R45 ;  /* 0x0000802d12001986 */ /* 0x0011e2000c101908 */
[----:B------:R-:W-:-:S03]  /*7080*/  ISETP.GT.U32.AND P1, PT, R5, 0x13, P0 ;  /* 0x000000130500780c */ /* 0x000fc60000724070 */
[----:B-1----:R0:W-:Y:S01]  /*7090*/  @P2 STG.E desc[UR8][R2.64+0x80], R7 ;  /* 0x0000800702002986 */ /* 0x0021e2000c101908 */
[----:B------:R-:W-:-:S03]  /*70a0*/  ISETP.GT.U32.AND P2, PT, R5, 0x14, P0 ;  /* 0x000000140500780c */ /* 0x000fc60000744070 */
[----:B--2---:R0:W-:Y:S01]  /*70b0*/  @P3 STG.E desc[UR8][R10.64+0x80], R47 ;  /* 0x0000802f0a003986 */ /* 0x0041e2000c101908 */
[----:B------:R-:W-:-:S05]  /*70c0*/  ISETP.GT.U32.AND P3, PT, R5, 0x15, P0 ;  /* 0x000000150500780c */ /* 0x000fca0000764070 */
[----:B---3--:R0:W-:Y:S01]  /*70d0*/  @P1 STG.E desc[UR8][R12.64+0x80], R49 ;  /* 0x000080310c001986 */ /* 0x0081e2000c101908 */
[----:B------:R-:W-:-:S03]  /*70e0*/  ISETP.GT.U32.AND P1, PT, R5, 0x1e, P0 ;  /* 0x0000001e0500780c */ /* 0x000fc60000724070 */
[----:B----4-:R0:W-:Y:S01]  /*70f0*/  @P2 STG.E desc[UR8][R16.64+0x80], R51 ;  /* 0x0000803310002986 */ /* 0x0101e2000c101908 */
[----:B------:R-:W-:-:S03]  /*7100*/  ISETP.GT.U32.AND P2, PT, R5, 0x1d, P0 ;  /* 0x0000001d0500780c */ /* 0x000fc60000744070 */
[----:B-----5:R0:W-:Y:S01]  /*7110*/  @P3 STG.E desc[UR8][R20.64+0x80], R25 ;  /* 0x0000801914003986 */ /* 0x0201e2000c101908 */
[----:B------:R-:W-:-:S03]  /*7120*/  ISETP.GT.U32.AND P3, PT, R5, 0x1c, P0 ;  /* 0x0000001c0500780c */ /* 0x000fc60000764070 */
[----:B------:R0:W-:Y:S01]  /*7130*/  @P4 STG.E desc[UR8][R28.64+0x80], R27 ;  /* 0x0000801b1c004986 */ /* 0x0001e2000c101908 */
[----:B------:R-:W-:-:S03]  /*7140*/  ISETP.GT.U32.AND P4, PT, R5, 0x1b, P0 ;  /* 0x0000001b0500780c */ /* 0x000fc60000784070 */
[----:B------:R0:W-:Y:S01]  /*7150*/  @P5 STG.E desc[UR8][R30.64+0x80], R57 ;  /* 0x000080391e005986 */ /* 0x0001e2000c101908 */
[----:B------:R-:W-:-:S03]  /*7160*/  ISETP.GT.U32.AND P5, PT, R5, 0x1a, P0 ;  /* 0x0000001a0500780c */ /* 0x000fc600007a4070 */
[----:B------:R0:W-:Y:S01]  /*7170*/  @P6 STG.E desc[UR8][R32.64+0x80], R9 ;  /* 0x0000800920006986 */ /* 0x0001e2000c101908 */
[C---:B------:R-:W-:Y:S02]  /*7180*/  ISETP.GT.U32.AND P6, PT, R5.reuse, 0x19, P0 ;  /* 0x000000190500780c */ /* 0x040fe400007c4070 */
[----:B------:R-:W-:-:S11]  /*7190*/  ISETP.GT.U32.AND P0, PT, R5, 0x1f, P0 ;  /* 0x0000001f0500780c */ /* 0x000fd60000704070 */
        /* <DEDUP_REMOVED lines=10> */
.L_x_3:
[----:B------:R-:W-:-:S00]  /*7240*/  BRA `(.L_x_3) ;  /* 0xfffffffc00fc7947 */ /* 0x000fc0000383ffff */
[----:B------:R-:W-:-:S00]  /*7250*/  NOP ;  /* 0x0000000000007918 */ /* 0x000fc00000000000 */
        /* <DEDUP_REMOVED lines=10> */
.L_x_4:


//--------------------- .nv.shared._Z22sgemm_128x128x8_kernelPKfS0_Pfjjjjj --------------------------
	.section	.nv.shared._Z22sgemm_128x128x8_kernelPKfS0_Pfjjjjj,"aw",@nobits
	.sectionflags	@""
.nv.shared._Z22sgemm_128x128x8_kernelPKfS0_Pfjjjjj:
	.zero		25600


//--------------------- .nv.shared.reserved.0     --------------------------
	.section	.nv.shared.reserved.0,"aw",@nobits
	.weak		__nv_reservedSMEM_offset_0_alias
	.size		__nv_reservedSMEM_offset_0_alias, 0, 64
	.other		__nv_reservedSMEM_offset_0_alias,@"STO_CUDA_RESERVED_SHARED STV_DEFAULT"
__nv_reservedSMEM_offset_0_alias:
	.zero		0
	.zero		64


//--------------------- .nv.constant0._Z22sgemm_128x128x8_kernelPKfS0_Pfjjjjj --------------------------
	.section	.nv.constant0._Z22sgemm_128x128x8_kernelPKfS0_Pfjjjjj,"a",@progbits
	.sectionflags	@""
	.align	4
.nv.constant0._Z22sgemm_128x128x8_kernelPKfS0_Pfjjjjj:
	.zero		940


//--------------------- SYMBOLS --------------------------

	.type		.nv.reservedSmem.offset0,@object
	.size		.nv.reservedSmem.offset0,0x4
	.type		.nv.reservedSmem.cap,@object
	.size		.nv.reservedSmem.cap,0x4
